//
// Generated by NVIDIA NVVM Compiler
//
// Compiler Build ID: CL-36424714
// Cuda compilation tools, release 13.0, V13.0.88
// Based on NVVM 20.0.0
//

.version 9.0
.target sm_100
.address_size 64

	// .globl	_Z6kernelP6float4S0_jjfb
.global .align 4 .b8 __cudart_i2opi_f[24] = {65, 144, 67, 60, 153, 149, 98, 219, 192, 221, 52, 245, 209, 87, 39, 252, 41, 21, 68, 78, 110, 131, 249, 162};

.visible .entry _Z6kernelP6float4S0_jjfb(
	.param .u64 .ptr .align 1 _Z6kernelP6float4S0_jjfb_param_0,
	.param .u64 .ptr .align 1 _Z6kernelP6float4S0_jjfb_param_1,
	.param .u32 _Z6kernelP6float4S0_jjfb_param_2,
	.param .u32 _Z6kernelP6float4S0_jjfb_param_3,
	.param .f32 _Z6kernelP6float4S0_jjfb_param_4,
	.param .u8 _Z6kernelP6float4S0_jjfb_param_5
)
{
	.local .align 4 .b8 	__local_depot0[28];
	.reg .b64 	%SP;
	.reg .b64 	%SPL;
	.reg .pred 	%p<18>;
	.reg .b16 	%rs<2>;
	.reg .b32 	%r<91>;
	.reg .b32 	%f<97>;
	.reg .b64 	%rd<49>;
	.reg .b64 	%fd<23>;

	mov.u64 	%SPL, __local_depot0;
	ld.param.u64 	%rd18, [_Z6kernelP6float4S0_jjfb_param_0];
	ld.param.u64 	%rd19, [_Z6kernelP6float4S0_jjfb_param_1];
	ld.param.u32 	%r30, [_Z6kernelP6float4S0_jjfb_param_2];
	ld.param.u32 	%r31, [_Z6kernelP6float4S0_jjfb_param_3];
	ld.param.f32 	%f12, [_Z6kernelP6float4S0_jjfb_param_4];
	ld.param.s8 	%rs1, [_Z6kernelP6float4S0_jjfb_param_5];
	cvta.to.global.u64 	%rd1, %rd19;
	cvta.to.global.u64 	%rd2, %rd18;
	add.u64 	%rd3, %SPL, 0;
	mov.u32 	%r32, %ctaid.x;
	mov.u32 	%r33, %ntid.x;
	mov.u32 	%r34, %tid.x;
	mad.lo.s32 	%r1, %r32, %r33, %r34;
	mov.u32 	%r35, %ctaid.y;
	mov.u32 	%r36, %ntid.y;
	mov.u32 	%r37, %tid.y;
	mad.lo.s32 	%r2, %r35, %r36, %r37;
	cvt.rn.f32.u32 	%f13, %r2;
	cvt.rn.f32.u32 	%f14, %r31;
	div.rn.f32 	%f15, %f13, %f14;
	fma.rn.f32 	%f1, %f15, 0f40000000, 0fBF800000;
	setp.eq.s16 	%p1, %rs1, 0;
	@%p1 bra 	$L__BB0_18;
	cvt.rn.f32.u32 	%f16, %r30;
	cvt.rn.f32.u32 	%f17, %r1;
	div.rn.f32 	%f18, %f17, %f16;
	fma.rn.f32 	%f19, %f18, 0f40000000, 0fBF800000;
	cvt.f64.f32 	%fd1, %f19;
	mul.f64 	%fd2, %fd1, 0d401921F9F01B866E;
	cvt.rn.f32.f64 	%f2, %fd2;
	mul.f32 	%f20, %f2, 0f3F22F983;
	cvt.rni.s32.f32 	%r90, %f20;
	cvt.rn.f32.s32 	%f21, %r90;
	fma.rn.f32 	%f22, %f21, 0fBFC90FDA, %f2;
	fma.rn.f32 	%f23, %f21, 0fB3A22168, %f22;
	fma.rn.f32 	%f96, %f21, 0fA7C234C5, %f23;
	abs.f32 	%f4, %f2;
	setp.ltu.f32 	%p2, %f4, 0f47CE4780;
	mov.u32 	%r86, %r90;
	mov.f32 	%f95, %f96;
	@%p2 bra 	$L__BB0_9;
	setp.neu.f32 	%p3, %f4, 0f7F800000;
	@%p3 bra 	$L__BB0_4;
	mov.f32 	%f26, 0f00000000;
	mul.rn.f32 	%f95, %f2, %f26;
	mov.b32 	%r86, 0;
	bra.uni 	$L__BB0_9;
$L__BB0_4:
	mov.b32 	%r4, %f2;
	shl.b32 	%r39, %r4, 8;
	or.b32  	%r5, %r39, -2147483648;
	mov.b64 	%rd45, 0;
	mov.b32 	%r83, 0;
	mov.u64 	%rd43, __cudart_i2opi_f;
	mov.u64 	%rd44, %rd3;
$L__BB0_5:
	.pragma "nounroll";
	ld.global.nc.u32 	%r40, [%rd43];
	mad.wide.u32 	%rd23, %r40, %r5, %rd45;
	shr.u64 	%rd45, %rd23, 32;
	st.local.u32 	[%rd44], %rd23;
	add.s32 	%r83, %r83, 1;
	add.s64 	%rd44, %rd44, 4;
	add.s64 	%rd43, %rd43, 4;
	setp.ne.s32 	%p4, %r83, 6;
	@%p4 bra 	$L__BB0_5;
	shr.u32 	%r41, %r4, 23;
	st.local.u32 	[%rd3+24], %rd45;
	and.b32  	%r8, %r41, 31;
	and.b32  	%r42, %r41, 224;
	add.s32 	%r43, %r42, -128;
	shr.u32 	%r44, %r43, 5;
	mul.wide.u32 	%rd24, %r44, 4;
	sub.s64 	%rd10, %rd3, %rd24;
	ld.local.u32 	%r84, [%rd10+24];
	ld.local.u32 	%r85, [%rd10+20];
	setp.eq.s32 	%p5, %r8, 0;
	@%p5 bra 	$L__BB0_8;
	shf.l.wrap.b32 	%r84, %r85, %r84, %r8;
	ld.local.u32 	%r45, [%rd10+16];
	shf.l.wrap.b32 	%r85, %r45, %r85, %r8;
$L__BB0_8:
	shr.u32 	%r46, %r84, 30;
	shf.l.wrap.b32 	%r47, %r85, %r84, 2;
	shl.b32 	%r48, %r85, 2;
	shr.u32 	%r49, %r47, 31;
	add.s32 	%r50, %r49, %r46;
	neg.s32 	%r51, %r50;
	setp.lt.s32 	%p6, %r4, 0;
	selp.b32 	%r86, %r51, %r50, %p6;
	xor.b32  	%r52, %r47, %r4;
	shr.s32 	%r53, %r47, 31;
	xor.b32  	%r54, %r53, %r47;
	xor.b32  	%r55, %r53, %r48;
	cvt.u64.u32 	%rd25, %r54;
	shl.b64 	%rd26, %rd25, 32;
	cvt.u64.u32 	%rd27, %r55;
	or.b64  	%rd28, %rd26, %rd27;
	cvt.rn.f64.s64 	%fd3, %rd28;
	mul.f64 	%fd4, %fd3, 0d3BF921FB54442D19;
	cvt.rn.f32.f64 	%f24, %fd4;
	neg.f32 	%f25, %f24;
	setp.lt.s32 	%p7, %r52, 0;
	selp.f32 	%f95, %f25, %f24, %p7;
$L__BB0_9:
	setp.ltu.f32 	%p8, %f4, 0f47CE4780;
	add.s32 	%r57, %r86, 1;
	mul.rn.f32 	%f27, %f95, %f95;
	and.b32  	%r58, %r86, 1;
	setp.eq.b32 	%p9, %r58, 1;
	selp.f32 	%f28, %f95, 0f3F800000, %p9;
	fma.rn.f32 	%f29, %f27, %f28, 0f00000000;
	fma.rn.f32 	%f30, %f27, 0f37CBAC00, 0fBAB607ED;
	selp.f32 	%f31, 0fB94D4153, %f30, %p9;
	selp.f32 	%f32, 0f3C0885E4, 0f3D2AAABB, %p9;
	fma.rn.f32 	%f33, %f31, %f27, %f32;
	selp.f32 	%f34, 0fBE2AAAA8, 0fBEFFFFFF, %p9;
	fma.rn.f32 	%f35, %f33, %f27, %f34;
	fma.rn.f32 	%f36, %f35, %f29, %f28;
	and.b32  	%r59, %r57, 2;
	setp.eq.s32 	%p10, %r59, 0;
	mov.f32 	%f37, 0f00000000;
	sub.f32 	%f38, %f37, %f36;
	selp.f32 	%f39, %f36, %f38, %p10;
	mul.f32 	%f8, %f1, %f39;
	@%p8 bra 	$L__BB0_17;
	setp.neu.f32 	%p11, %f4, 0f7F800000;
	@%p11 bra 	$L__BB0_12;
	mov.f32 	%f42, 0f00000000;
	mul.rn.f32 	%f96, %f2, %f42;
	mov.b32 	%r90, 0;
	bra.uni 	$L__BB0_17;
$L__BB0_12:
	mov.b32 	%r17, %f2;
	shl.b32 	%r61, %r17, 8;
	or.b32  	%r18, %r61, -2147483648;
	mov.b64 	%rd48, 0;
	mov.b32 	%r87, 0;
	mov.u64 	%rd46, __cudart_i2opi_f;
	mov.u64 	%rd47, %rd3;
$L__BB0_13:
	.pragma "nounroll";
	ld.global.nc.u32 	%r62, [%rd46];
	mad.wide.u32 	%rd31, %r62, %r18, %rd48;
	shr.u64 	%rd48, %rd31, 32;
	st.local.u32 	[%rd47], %rd31;
	add.s32 	%r87, %r87, 1;
	add.s64 	%rd47, %rd47, 4;
	add.s64 	%rd46, %rd46, 4;
	setp.ne.s32 	%p12, %r87, 6;
	@%p12 bra 	$L__BB0_13;
	shr.u32 	%r63, %r17, 23;
	st.local.u32 	[%rd3+24], %rd48;
	and.b32  	%r21, %r63, 31;
	and.b32  	%r64, %r63, 224;
	add.s32 	%r65, %r64, -128;
	shr.u32 	%r66, %r65, 5;
	mul.wide.u32 	%rd32, %r66, 4;
	sub.s64 	%rd17, %rd3, %rd32;
	ld.local.u32 	%r88, [%rd17+24];
	ld.local.u32 	%r89, [%rd17+20];
	setp.eq.s32 	%p13, %r21, 0;
	@%p13 bra 	$L__BB0_16;
	shf.l.wrap.b32 	%r88, %r89, %r88, %r21;
	ld.local.u32 	%r67, [%rd17+16];
	shf.l.wrap.b32 	%r89, %r67, %r89, %r21;
$L__BB0_16:
	shr.u32 	%r68, %r88, 30;
	shf.l.wrap.b32 	%r69, %r89, %r88, 2;
	shl.b32 	%r70, %r89, 2;
	shr.u32 	%r71, %r69, 31;
	add.s32 	%r72, %r71, %r68;
	neg.s32 	%r73, %r72;
	setp.lt.s32 	%p14, %r17, 0;
	selp.b32 	%r90, %r73, %r72, %p14;
	xor.b32  	%r74, %r69, %r17;
	shr.s32 	%r75, %r69, 31;
	xor.b32  	%r76, %r75, %r69;
	xor.b32  	%r77, %r75, %r70;
	cvt.u64.u32 	%rd33, %r76;
	shl.b64 	%rd34, %rd33, 32;
	cvt.u64.u32 	%rd35, %r77;
	or.b64  	%rd36, %rd34, %rd35;
	cvt.rn.f64.s64 	%fd5, %rd36;
	mul.f64 	%fd6, %fd5, 0d3BF921FB54442D19;
	cvt.rn.f32.f64 	%f40, %fd6;
	neg.f32 	%f41, %f40;
	setp.lt.s32 	%p15, %r74, 0;
	selp.f32 	%f96, %f41, %f40, %p15;
$L__BB0_17:
	mul.rn.f32 	%f43, %f96, %f96;
	and.b32  	%r79, %r90, 1;
	setp.eq.b32 	%p16, %r79, 1;
	selp.f32 	%f44, 0f3F800000, %f96, %p16;
	fma.rn.f32 	%f45, %f43, %f44, 0f00000000;
	fma.rn.f32 	%f46, %f43, 0f37CBAC00, 0fBAB607ED;
	selp.f32 	%f47, %f46, 0fB94D4153, %p16;
	selp.f32 	%f48, 0f3D2AAABB, 0f3C0885E4, %p16;
	fma.rn.f32 	%f49, %f47, %f43, %f48;
	selp.f32 	%f50, 0fBEFFFFFF, 0fBE2AAAA8, %p16;
	fma.rn.f32 	%f51, %f49, %f43, %f50;
	fma.rn.f32 	%f52, %f51, %f45, %f44;
	and.b32  	%r80, %r90, 2;
	setp.eq.s32 	%p17, %r80, 0;
	mov.f32 	%f53, 0f00000000;
	sub.f32 	%f54, %f53, %f52;
	selp.f32 	%f55, %f52, %f54, %p17;
	mul.f32 	%f56, %f1, %f55;
	mov.f32 	%f57, 0f3F800000;
	sub.f32 	%f58, %f57, %f56;
	mad.lo.s32 	%r81, %r30, %r2, %r1;
	mul.wide.u32 	%rd37, %r81, 16;
	add.s64 	%rd38, %rd2, %rd37;
	sub.f32 	%f59, %f57, %f8;
	mov.f32 	%f60, 0fBF800000;
	st.global.v4.f32 	[%rd38], {%f59, %f58, %f60, %f57};
	add.s64 	%rd39, %rd1, %rd37;
	mov.f32 	%f61, 0fBA03126F;
	st.global.v4.f32 	[%rd39], {%f61, %f53, %f53, %f57};
	bra.uni 	$L__BB0_19;
$L__BB0_18:
	mad.lo.s32 	%r82, %r30, %r2, %r1;
	mul.wide.u32 	%rd40, %r82, 16;
	add.s64 	%rd41, %rd2, %rd40;
	.pragma "used_bytes_mask 4095";
	ld.global.v4.f32 	{%f62, %f63, %f64, %f65}, [%rd41];
	add.s64 	%rd42, %rd1, %rd40;
	.pragma "used_bytes_mask 4095";
	ld.global.v4.f32 	{%f66, %f67, %f68, %f69}, [%rd42];
	mul.f32 	%f70, %f63, %f63;
	fma.rn.f32 	%f71, %f62, %f62, %f70;
	fma.rn.f32 	%f72, %f64, %f64, %f71;
	sqrt.rn.f32 	%f73, %f72;
	neg.f32 	%f74, %f62;
	div.rn.f32 	%f75, %f74, %f73;
	mul.f32 	%f76, %f72, 0f49742400;
	div.rn.f32 	%f77, %f75, %f76;
	neg.f32 	%f78, %f63;
	div.rn.f32 	%f79, %f78, %f73;
	div.rn.f32 	%f80, %f79, %f76;
	neg.f32 	%f81, %f64;
	div.rn.f32 	%f82, %f81, %f73;
	div.rn.f32 	%f83, %f82, %f76;
	fma.rn.f32 	%f84, %f12, %f77, %f66;
	fma.rn.f32 	%f85, %f12, %f80, %f67;
	fma.rn.f32 	%f86, %f12, %f83, %f68;
	fma.rn.f32 	%f87, %f12, %f66, %f62;
	cvt.f64.f32 	%fd7, %f87;
	cvt.f64.f32 	%fd8, %f77;
	mul.f64 	%fd9, %fd8, 0d3FE0000000000000;
	cvt.f64.f32 	%fd10, %f12;
	mul.f64 	%fd11, %fd9, %fd10;
	fma.rn.f64 	%fd12, %fd11, %fd10, %fd7;
	cvt.rn.f32.f64 	%f88, %fd12;
	fma.rn.f32 	%f89, %f12, %f67, %f63;
	cvt.f64.f32 	%fd13, %f89;
	cvt.f64.f32 	%fd14, %f80;
	mul.f64 	%fd15, %fd14, 0d3FE0000000000000;
	mul.f64 	%fd16, %fd15, %fd10;
	fma.rn.f64 	%fd17, %fd16, %fd10, %fd13;
	cvt.rn.f32.f64 	%f90, %fd17;
	fma.rn.f32 	%f91, %f12, %f68, %f64;
	cvt.f64.f32 	%fd18, %f91;
	cvt.f64.f32 	%fd19, %f83;
	mul.f64 	%fd20, %fd19, 0d3FE0000000000000;
	mul.f64 	%fd21, %fd20, %fd10;
	fma.rn.f64 	%fd22, %fd21, %fd10, %fd18;
	cvt.rn.f32.f64 	%f92, %fd22;
	mov.f32 	%f93, 0f3F800000;
	st.global.v4.f32 	[%rd41], {%f88, %f90, %f92, %f93};
	mov.f32 	%f94, 0f00000000;
	st.global.v4.f32 	[%rd42], {%f84, %f85, %f86, %f94};
$L__BB0_19:
	ret;

}


// ===== COMPILED SASS (sm_100) =====

	.target	sm_100

	.elftype	@"ET_EXEC"


//--------------------- .note.nv.tkinfo           --------------------------
	.section	.note.nv.tkinfo,"",@"SHT_NOTE"
	.sectionflags	@"SHF_NOTE_NV_TKINFO"
	.tkinfo
        /*0018*/ 	.word	0x00000002
        /*0030*/ 	.string	""
        /*0030*/ 	.string	"ptxas"
        /*0030*/ 	.string	"Cuda compilation tools, release 13.0, V13.0.88"
        /*0030*/ 	.string	"Build cuda_13.0.r13.0/compiler.36424714_0"
        /*0030*/ 	.string	"-arch sm_100 -m 64 "



//--------------------- .note.nv.cuinfo           --------------------------
	.section	.note.nv.cuinfo,"",@"SHT_NOTE"
	.sectionflags	@"SHF_NOTE_NV_CUINFO"
        /*0018*/ 	.short	0x0002
        /*001a*/ 	.short	0x0064
        /*001c*/ 	.short	0x0082
	.zero		2


//--------------------- .nv.info                  --------------------------
	.section	.nv.info,"",@"SHT_CUDA_INFO"
	.align	4


	//----- nvinfo : EIATTR_REGCOUNT
	.align		4
        /*0000*/ 	.byte	0x04, 0x2f
        /*0002*/ 	.short	(.L_2 - .L_1)
	.align		4
.L_1:
        /*0004*/ 	.word	index@(_Z6kernelP6float4S0_jjfb)
        /*0008*/ 	.word	0x0000001f


	//----- nvinfo : EIATTR_FRAME_SIZE
	.align		4
.L_2:
        /*000c*/ 	.byte	0x04, 0x11
        /*000e*/ 	.short	(.L_4 - .L_3)
	.align		4
.L_3:
        /*0010*/ 	.word	index@($__internal_1_$__cuda_sm3x_div_rn_noftz_f32_slowpath)
        /*0014*/ 	.word	0x00000020


	//----- nvinfo : EIATTR_FRAME_SIZE
	.align		4
.L_4:
        /*0018*/ 	.byte	0x04, 0x11
        /*001a*/ 	.short	(.L_6 - .L_5)
	.align		4
.L_5:
        /*001c*/ 	.word	index@($__internal_0_$__cuda_sm20_sqrt_rn_f32_slowpath)
        /*0020*/ 	.word	0x00000020


	//----- nvinfo : EIATTR_FRAME_SIZE
	.align		4
.L_6:
        /*0024*/ 	.byte	0x04, 0x11
        /*0026*/ 	.short	(.L_8 - .L_7)
	.align		4
.L_7:
        /*0028*/ 	.word	index@(_Z6kernelP6float4S0_jjfb)
        /*002c*/ 	.word	0x00000020


	//----- nvinfo : EIATTR_MIN_STACK_SIZE
	.align		4
.L_8:
        /*0030*/ 	.byte	0x04, 0x12
        /*0032*/ 	.short	(.L_10 - .L_9)
	.align		4
.L_9:
        /*0034*/ 	.word	index@(_Z6kernelP6float4S0_jjfb)
        /*0038*/ 	.word	0x00000020
.L_10:


//--------------------- .nv.compat                --------------------------
	.section	.nv.compat,"",@"SHT_CUDA_COMPAT_INFO"
	.align	4
        /*0000*/ 	.byte	0x02, 0x09, 0x00, 0x00, 0x02, 0x02, 0x01, 0x00, 0x02, 0x05, 0x05, 0x00, 0x03, 0x07, 0x01, 0x01
        /*0010*/ 	.byte	0x02, 0x03, 0x00, 0x00, 0x02, 0x06, 0x01, 0x00, 0x04, 0x0b, 0x08, 0x00, 0x01, 0x00, 0x00, 0x00
        /*0020*/ 	.byte	0x00, 0x00, 0x00, 0x00


//--------------------- .nv.info._Z6kernelP6float4S0_jjfb --------------------------
	.section	.nv.info._Z6kernelP6float4S0_jjfb,"",@"SHT_CUDA_INFO"
	.sectionflags	@""
	.align	4


	//----- nvinfo : EIATTR_CUDA_API_VERSION
	.align		4
        /*0000*/ 	.byte	0x04, 0x37
        /*0002*/ 	.short	(.L_12 - .L_11)
.L_11:
        /*0004*/ 	.word	0x00000082


	//----- nvinfo : EIATTR_KPARAM_INFO
	.align		4
.L_12:
        /*0008*/ 	.byte	0x04, 0x17
        /*000a*/ 	.short	(.L_14 - .L_13)
.L_13:
        /*000c*/ 	.word	0x00000000
        /*0010*/ 	.short	0x0005
        /*0012*/ 	.short	0x001c
        /*0014*/ 	.byte	0x00, 0xf0, 0x05, 0x00


	//----- nvinfo : EIATTR_KPARAM_INFO
	.align		4
.L_14:
        /*0018*/ 	.byte	0x04, 0x17
        /*001a*/ 	.short	(.L_16 - .L_15)
.L_15:
        /*001c*/ 	.word	0x00000000
        /*0020*/ 	.short	0x0004
        /*0022*/ 	.short	0x0018
        /*0024*/ 	.byte	0x00, 0xf0, 0x11, 0x00


	//----- nvinfo : EIATTR_KPARAM_INFO
	.align		4
.L_16:
        /*0028*/ 	.byte	0x04, 0x17
        /*002a*/ 	.short	(.L_18 - .L_17)
.L_17:
        /*002c*/ 	.word	0x00000000
        /*0030*/ 	.short	0x0003
        /*0032*/ 	.short	0x0014
        /*0034*/ 	.byte	0x00, 0xf0, 0x11, 0x00


	//----- nvinfo : EIATTR_KPARAM_INFO
	.align		4
.L_18:
        /*0038*/ 	.byte	0x04, 0x17
        /*003a*/ 	.short	(.L_20 - .L_19)
.L_19:
        /*003c*/ 	.word	0x00000000
        /*0040*/ 	.short	0x0002
        /*0042*/ 	.short	0x0010
        /*0044*/ 	.byte	0x00, 0xf0, 0x11, 0x00


	//----- nvinfo : EIATTR_KPARAM_INFO
	.align		4
.L_20:
        /*0048*/ 	.byte	0x04, 0x17
        /*004a*/ 	.short	(.L_22 - .L_21)
.L_21:
        /*004c*/ 	.word	0x00000000
        /*0050*/ 	.short	0x0001
        /*0052*/ 	.short	0x0008
        /*0054*/ 	.byte	0x00, 0xf5, 0x21, 0x00


	//----- nvinfo : EIATTR_KPARAM_INFO
	.align		4
.L_22:
        /*0058*/ 	.byte	0x04, 0x17
        /*005a*/ 	.short	(.L_24 - .L_23)
.L_23:
        /*005c*/ 	.word	0x00000000
        /*0060*/ 	.short	0x0000
        /*0062*/ 	.short	0x0000
        /*0064*/ 	.byte	0x00, 0xf5, 0x21, 0x00


	//----- nvinfo : EIATTR_SPARSE_MMA_MASK
	.align		4
.L_24:
        /*0068*/ 	.byte	0x03, 0x50
        /*006a*/ 	.short	0x0000


	//----- nvinfo : EIATTR_MAXREG_COUNT
	.align		4
        /*006c*/ 	.byte	0x03, 0x1b
        /*006e*/ 	.short	0x00ff


	//----- nvinfo : EIATTR_MERCURY_ISA_VERSION
	.align		4
        /*0070*/ 	.byte	0x03, 0x5f
        /*0072*/ 	.short	0x0101


	//----- nvinfo : EIATTR_UNUSED_LOAD_BYTE_OFFSET
	.align		4
        /*0074*/ 	.byte	0x04, 0x44
        /*0076*/ 	.short	(.L_26 - .L_25)


	//   ....[0]....
.L_25:
        /*0078*/ 	.word	0x00000ef0
        /*007c*/ 	.word	0x00000fff


	//   ....[1]....
        /*0080*/ 	.word	0x00000f10
        /*0084*/ 	.word	0x00000fff


	//----- nvinfo : EIATTR_VRC_CTA_INIT_COUNT
	.align		4
.L_26:
        /*0088*/ 	.byte	0x02, 0x4a
	.zero		1
	.zero		1


	//----- nvinfo : EIATTR_EXIT_INSTR_OFFSETS
	.align		4
        /*008c*/ 	.byte	0x04, 0x1c
        /*008e*/ 	.short	(.L_28 - .L_27)


	//   ....[0]....
.L_27:
        /*0090*/ 	.word	0x00000e90


	//   ....[1]....
        /*0094*/ 	.word	0x000017b0


	//----- nvinfo : EIATTR_CRS_STACK_SIZE
	.align		4
.L_28:
        /*0098*/ 	.byte	0x04, 0x1e
        /*009a*/ 	.short	(.L_30 - .L_29)
.L_29:
        /*009c*/ 	.word	0x00000000


	//----- nvinfo : EIATTR_CBANK_PARAM_SIZE
	.align		4
.L_30:
        /*00a0*/ 	.byte	0x03, 0x19
        /*00a2*/ 	.short	0x001d


	//----- nvinfo : EIATTR_PARAM_CBANK
	.align		4
        /*00a4*/ 	.byte	0x04, 0x0a
        /*00a6*/ 	.short	(.L_32 - .L_31)
	.align		4
.L_31:
        /*00a8*/ 	.word	index@(.nv.constant0._Z6kernelP6float4S0_jjfb)
        /*00ac*/ 	.short	0x0380
        /*00ae*/ 	.short	0x001d


	//----- nvinfo : EIATTR_SW_WAR
	.align		4
.L_32:
        /*00b0*/ 	.byte	0x04, 0x36
        /*00b2*/ 	.short	(.L_34 - .L_33)
.L_33:
        /*00b4*/ 	.word	0x00000008
.L_34:


//--------------------- .nv.callgraph             --------------------------
	.section	.nv.callgraph,"",@"SHT_CUDA_CALLGRAPH"
	.align	4
	.sectionentsize	8
	.align		4
        /*0000*/ 	.word	0x00000000
	.align		4
        /*0004*/ 	.word	0xffffffff
	.align		4
        /*0008*/ 	.word	0x00000000
	.align		4
        /*000c*/ 	.word	0xfffffffe
	.align		4
        /*0010*/ 	.word	0x00000000
	.align		4
        /*0014*/ 	.word	0xfffffffd
	.align		4
        /*0018*/ 	.word	0x00000000
	.align		4
        /*001c*/ 	.word	0xfffffffc


//--------------------- .nv.constant4             --------------------------
	.section	.nv.constant4,"a",@progbits
	.align	8
	.align		8
.nv.constant4:
        /*0000*/ 	.dword	__cudart_i2opi_f


//--------------------- .text._Z6kernelP6float4S0_jjfb --------------------------
	.section	.text._Z6kernelP6float4S0_jjfb,"ax",@progbits
	.align	128
        .global         _Z6kernelP6float4S0_jjfb
        .type           _Z6kernelP6float4S0_jjfb,@function
        .size           _Z6kernelP6float4S0_jjfb,(.L_x_40 - _Z6kernelP6float4S0_jjfb)
        .other          _Z6kernelP6float4S0_jjfb,@"STO_CUDA_ENTRY STV_DEFAULT"
_Z6kernelP6float4S0_jjfb:
.text._Z6kernelP6float4S0_jjfb:
[----:B------:R-:W0:Y:S01]  /*0000*/  LDC R1, c[0x0][0x37c] ;  /* 0x0000df00ff017b82 */ /* 0x000e220000000800 */
[----:B------:R-:W1:Y:S01]  /*0010*/  S2R R0, SR_TID.Y ;  /* 0x0000000000007919 */ /* 0x000e620000002200 */
[----:B------:R-:W2:Y:S06]  /*0020*/  LDCU UR4, c[0x0][0x394] ;  /* 0x00007280ff0477ac */ /* 0x000eac0008000800 */
[----:B------:R-:W3:Y:S01]  /*0030*/  LDC R10, c[0x0][0x360] ;  /* 0x0000d800ff0a7b82 */ /* 0x000ee20000000800 */
[----:B------:R-:W-:Y:S01]  /*0040*/  BSSY.RECONVERGENT B0, `(.L_x_0) ;  /* 0x0000015000007945 */ /* 0x000fe20003800200 */
[----:B------:R-:W3:Y:S01]  /*0050*/  S2R R9, SR_TID.X ;  /* 0x0000000000097919 */ /* 0x000ee20000002100 */
[----:B0-----:R-:W-:-:S05]  /*0060*/  VIADD R1, R1, 0xffffffe0 ;  /* 0xffffffe001017836 */ /* 0x001fca0000000000 */
[----:B------:R-:W1:Y:S08]  /*0070*/  S2UR UR5, SR_CTAID.Y ;  /* 0x00000000000579c3 */ /* 0x000e700000002600 */
[----:B------:R-:W1:Y:S01]  /*0080*/  LDC R5, c[0x0][0x364] ;  /* 0x0000d900ff057b82 */ /* 0x000e620000000800 */
[----:B--2---:R-:W-:-:S04]  /*0090*/  I2FP.F32.U32 R3, UR4 ;  /* 0x0000000400037c45 */ /* 0x004fc80008201000 */
[----:B------:R-:W0:Y:S03]  /*00a0*/  MUFU.RCP R2, R3 ;  /* 0x0000000300027308 */ /* 0x000e260000001000 */
[----:B------:R-:W3:Y:S01]  /*00b0*/  S2UR UR4, SR_CTAID.X ;  /* 0x00000000000479c3 */ /* 0x000ee20000002500 */
[----:B0-----:R-:W-:Y:S01]  /*00c0*/  FFMA R7, -R3, R2, 1 ;  /* 0x3f80000003077423 */ /* 0x001fe20000000102 */
[----:B-1----:R-:W-:-:S03]  /*00d0*/  IMAD R5, R5, UR5, R0 ;  /* 0x0000000505057c24 */ /* 0x002fc6000f8e0200 */
[----:B------:R-:W-:Y:S02]  /*00e0*/  FFMA R7, R2, R7, R2 ;  /* 0x0000000702077223 */ /* 0x000fe40000000002 */
[----:B------:R-:W-:Y:S01]  /*00f0*/  I2FP.F32.U32 R0, R5 ;  /* 0x0000000500007245 */ /* 0x000fe20000201000 */
[----:B---3--:R-:W-:-:S03]  /*0100*/  IMAD R10, R10, UR4, R9 ;  /* 0x000000040a0a7c24 */ /* 0x008fc6000f8e0209 */
[----:B------:R-:W0:Y:S01]  /*0110*/  FCHK P0, R0, R3 ;  /* 0x0000000300007302 */ /* 0x000e220000000000 */
[----:B------:R-:W-:-:S04]  /*0120*/  FFMA R2, R0, R7, RZ ;  /* 0x0000000700027223 */ /* 0x000fc800000000ff */
[----:B------:R-:W-:-:S04]  /*0130*/  FFMA R4, -R3, R2, R0 ;  /* 0x0000000203047223 */ /* 0x000fc80000000100 */
[----:B------:R-:W-:Y:S01]  /*0140*/  FFMA R7, R7, R4, R2 ;  /* 0x0000000407077223 */ /* 0x000fe20000000002 */
[----:B0-----:R-:W-:Y:S06]  /*0150*/  @!P0 BRA `(.L_x_1) ;  /* 0x00000000000c8947 */ /* 0x001fec0003800000 */
[----:B------:R-:W-:-:S07]  /*0160*/  MOV R16, 0x180 ;  /* 0x0000018000107802 */ /* 0x000fce0000000f00 */
[----:B------:R-:W-:Y:S05]  /*0170*/  CALL.REL.NOINC `($__internal_1_$__cuda_sm3x_div_rn_noftz_f32_slowpath) ;  /* 0x0000001400f07944 */ /* 0x000fea0003c00000 */
[----:B------:R-:W-:-:S07]  /*0180*/  IMAD.MOV.U32 R7, RZ, RZ, R0 ;  /* 0x000000ffff077224 */ /* 0x000fce00078e0000 */
.L_x_1:
[----:B------:R-:W-:Y:S05]  /*0190*/  BSYNC.RECONVERGENT B0 ;  /* 0x0000000000007941 */ /* 0x000fea0003800200 */
.L_x_0:
[----:B------:R-:W0:Y:S01]  /*01a0*/  LDCU.U8 UR4, c[0x0][0x39c] ;  /* 0x00007380ff0477ac */ /* 0x000e220008000000 */
[----:B------:R-:W-:Y:S01]  /*01b0*/  HFMA2 R0, -RZ, RZ, 2, 0 ;  /* 0x40000000ff007431 */ /* 0x000fe200000001ff */
[----:B------:R-:W1:Y:S04]  /*01c0*/  LDCU.64 UR6, c[0x0][0x358] ;  /* 0x00006b00ff0677ac */ /* 0x000e680008000a00 */
[----:B------:R-:W-:Y:S01]  /*01d0*/  FFMA R7, R7, R0, -1 ;  /* 0xbf80000007077423 */ /* 0x000fe20000000000 */
[----:B0-----:R-:W-:-:S04]  /*01e0*/  UPRMT UR4, UR4, 0x8880, URZ ;  /* 0x0000888004047896 */ /* 0x001fc800080000ff */
[----:B------:R-:W-:-:S09]  /*01f0*/  UISETP.NE.AND UP0, UPT, UR4, URZ, UPT ;  /* 0x000000ff0400728c */ /* 0x000fd2000bf05270 */
[----:B-1----:R-:W-:Y:S05]  /*0200*/  BRA.U !UP0, `(.L_x_2) ;  /* 0x0000000d08247547 */ /* 0x002fea000b800000 */
[----:B------:R-:W0:Y:S01]  /*0210*/  LDCU UR4, c[0x0][0x390] ;  /* 0x00007200ff0477ac */ /* 0x000e220008000800 */
[----:B------:R-:W-:Y:S01]  /*0220*/  I2FP.F32.U32 R0, R10 ;  /* 0x0000000a00007245 */ /* 0x000fe20000201000 */
[----:B------:R-:W-:Y:S01]  /*0230*/  BSSY.RECONVERGENT B0, `(.L_x_3) ;  /* 0x000000d000007945 */ /* 0x000fe20003800200 */
[----:B0-----:R-:W-:-:S04]  /*0240*/  I2FP.F32.U32 R3, UR4 ;  /* 0x0000000400037c45 */ /* 0x001fc80008201000 */
[----:B------:R-:W0:Y:S08]  /*0250*/  MUFU.RCP R2, R3 ;  /* 0x0000000300027308 */ /* 0x000e300000001000 */
[----:B------:R-:W1:Y:S01]  /*0260*/  FCHK P0, R0, R3 ;  /* 0x0000000300007302 */ /* 0x000e620000000000 */
[----:B0-----:R-:W-:-:S04]  /*0270*/  FFMA R9, -R3, R2, 1 ;  /* 0x3f80000003097423 */ /* 0x001fc80000000102 */
[----:B------:R-:W-:-:S04]  /*0280*/  FFMA R9, R2, R9, R2 ;  /* 0x0000000902097223 */ /* 0x000fc80000000002 */
[----:B------:R-:W-:-:S04]  /*0290*/  FFMA R2, R0, R9, RZ ;  /* 0x0000000900027223 */ /* 0x000fc800000000ff */
[----:B------:R-:W-:-:S04]  /*02a0*/  FFMA R4, -R3, R2, R0 ;  /* 0x0000000203047223 */ /* 0x000fc80000000100 */
[----:B------:R-:W-:Y:S01]  /*02b0*/  FFMA R2, R9, R4, R2 ;  /* 0x0000000409027223 */ /* 0x000fe20000000002 */
[----:B-1----:R-:W-:Y:S06]  /*02c0*/  @!P0 BRA `(.L_x_4) ;  /* 0x00000000000c8947 */ /* 0x002fec0003800000 */
[----:B------:R-:W-:-:S07]  /*02d0*/  MOV R16, 0x2f0 ;  /* 0x000002f000107802 */ /* 0x000fce0000000f00 */
[----:B------:R-:W-:Y:S05]  /*02e0*/  CALL.REL.NOINC `($__internal_1_$__cuda_sm3x_div_rn_noftz_f32_slowpath) ;  /* 0x0000001400947944 */ /* 0x000fea0003c00000 */
[----:B------:R-:W-:-:S07]  /*02f0*/  IMAD.MOV.U32 R2, RZ, RZ, R0 ;  /* 0x000000ffff027224 */ /* 0x000fce00078e0000 */
.L_x_4:
[----:B------:R-:W-:Y:S05]  /*0300*/  BSYNC.RECONVERGENT B0 ;  /* 0x0000000000007941 */ /* 0x000fea0003800200 */
.L_x_3:
[----:B------:R-:W-:Y:S01]  /*0310*/  IMAD.MOV.U32 R3, RZ, RZ, 0x40000000 ;  /* 0x40000000ff037424 */ /* 0x000fe200078e00ff */
[----:B------:R-:W-:Y:S01]  /*0320*/  UMOV UR4, 0xf01b866e ;  /* 0xf01b866e00047882 */ /* 0x000fe20000000000 */
[----:B------:R-:W-:Y:S01]  /*0330*/  UMOV UR5, 0x401921f9 ;  /* 0x401921f900057882 */ /* 0x000fe20000000000 */
[----:B------:R-:W-:Y:S01]  /*0340*/  BSSY.RECONVERGENT B0, `(.L_x_5) ;  /* 0x0000046000007945 */ /* 0x000fe20003800200 */
[----:B------:R-:W-:-:S04]  /*0350*/  FFMA R0, R2, R3, -1 ;  /* 0xbf80000002007423 */ /* 0x000fc80000000003 */
[----:B------:R-:W0:Y:S02]  /*0360*/  F2F.F64.F32 R2, R0 ;  /* 0x0000000000027310 */ /* 0x000e240000201800 */
[----:B0-----:R-:W-:-:S06]  /*0370*/  DMUL R2, R2, UR4 ;  /* 0x0000000402027c28 */ /* 0x001fcc0008000000 */
[----:B------:R-:W0:Y:S02]  /*0380*/  F2F.F32.F64 R11, R2 ;  /* 0x00000002000b7310 */ /* 0x000e240000301000 */
[C---:B0-----:R-:W-:Y:S01]  /*0390*/  FMUL R4, R11.reuse, 0.63661974668502807617 ;  /* 0x3f22f9830b047820 */ /* 0x041fe20000400000 */
[----:B------:R-:W-:-:S05]  /*03a0*/  FSETP.GE.AND P0, PT, |R11|, 105615, PT ;  /* 0x47ce47800b00780b */ /* 0x000fca0003f06200 */
[----:B------:R-:W0:Y:S02]  /*03b0*/  F2I.NTZ R4, R4 ;  /* 0x0000000400047305 */ /* 0x000e240000203100 */
[-C--:B0-----:R-:W-:Y:S02]  /*03c0*/  I2FP.F32.S32 R6, R4.reuse ;  /* 0x0000000400067245 */ /* 0x081fe40000201400 */
[----:B------:R-:W-:-:S03]  /*03d0*/  MOV R14, R4 ;  /* 0x00000004000e7202 */ /* 0x000fc60000000f00 */
[----:B------:R-:W-:-:S04]  /*03e0*/  FFMA R9, R6, -1.5707962512969970703, R11 ;  /* 0xbfc90fda06097823 */ /* 0x000fc8000000000b */
[----:B------:R-:W-:-:S04]  /*03f0*/  FFMA R9, R6, -7.5497894158615963534e-08, R9 ;  /* 0xb3a2216806097823 */ /* 0x000fc80000000009 */
[----:B------:R-:W-:-:S04]  /*0400*/  FFMA R13, R6, -5.3903029534742383927e-15, R9 ;  /* 0xa7c234c5060d7823 */ /* 0x000fc80000000009 */
[----:B------:R-:W-:Y:S01]  /*0410*/  IMAD.MOV.U32 R0, RZ, RZ, R13 ;  /* 0x000000ffff007224 */ /* 0x000fe200078e000d */
[----:B------:R-:W-:Y:S06]  /*0420*/  @!P0 BRA `(.L_x_6) ;  /* 0x0000000000dc8947 */ /* 0x000fec0003800000 */
[----:B------:R-:W-:-:S13]  /*0430*/  FSETP.NEU.AND P0, PT, |R11|, +INF , PT ;  /* 0x7f8000000b00780b */ /* 0x000fda0003f0d200 */
[----:B------:R-:W-:Y:S01]  /*0440*/  @!P0 FMUL R0, RZ, R11 ;  /* 0x0000000bff008220 */ /* 0x000fe20000400000 */
[----:B------:R-:W-:Y:S01]  /*0450*/  @!P0 IMAD.MOV.U32 R4, RZ, RZ, RZ ;  /* 0x000000ffff048224 */ /* 0x000fe200078e00ff */
[----:B------:R-:W-:Y:S06]  /*0460*/  @!P0 BRA `(.L_x_6) ;  /* 0x0000000000cc8947 */ /* 0x000fec0003800000 */
[----:B------:R-:W-:Y:S01]  /*0470*/  SHF.L.U32 R2, R11, 0x8, RZ ;  /* 0x000000080b027819 */ /* 0x000fe200000006ff */
[----:B------:R-:W-:Y:S01]  /*0480*/  IMAD.MOV.U32 R6, RZ, RZ, RZ ;  /* 0x000000ffff067224 */ /* 0x000fe200078e00ff */
[----:B------:R-:W0:Y:S01]  /*0490*/  LDCU.64 UR8, c[0x4][URZ] ;  /* 0x01000000ff0877ac */ /* 0x000e220008000a00 */
[----:B------:R-:W-:Y:S01]  /*04a0*/  IMAD.MOV.U32 R0, RZ, RZ, R1 ;  /* 0x000000ffff007224 */ /* 0x000fe200078e0001 */
[----:B------:R-:W-:Y:S01]  /*04b0*/  LOP3.LUT R17, R2, 0x80000000, RZ, 0xfc, !PT ;  /* 0x8000000002117812 */ /* 0x000fe200078efcff */
[----:B------:R-:W-:Y:S01]  /*04c0*/  UMOV UR5, URZ ;  /* 0x000000ff00057c82 */ /* 0x000fe20008000000 */
[----:B------:R-:W-:-:S05]  /*04d0*/  UMOV UR4, URZ ;  /* 0x000000ff00047c82 */ /* 0x000fca0008000000 */
.L_x_7:
[----:B0-----:R-:W-:Y:S01]  /*04e0*/  MOV R8, UR8 ;  /* 0x0000000800087c02 */ /* 0x001fe20008000f00 */
[----:B------:R-:W-:-:S05]  /*04f0*/  IMAD.U32 R9, RZ, RZ, UR9 ;  /* 0x00000009ff097e24 */ /* 0x000fca000f8e00ff */
[----:B------:R-:W2:Y:S01]  /*0500*/  LDG.E.CONSTANT R2, desc[UR6][R8.64] ;  /* 0x0000000608027981 */ /* 0x000ea2000c1e9900 */
[----:B------:R-:W-:Y:S02]  /*0510*/  UIADD3 UR8, UP0, UPT, UR8, 0x4, URZ ;  /* 0x0000000408087890 */ /* 0x000fe4000ff1e0ff */
[----:B------:R-:W-:Y:S02]  /*0520*/  UIADD3 UR4, UPT, UPT, UR4, 0x1, URZ ;  /* 0x0000000104047890 */ /* 0x000fe4000fffe0ff */
[----:B------:R-:W-:Y:S02]  /*0530*/  UIADD3.X UR9, UPT, UPT, URZ, UR9, URZ, UP0, !UPT ;  /* 0x00000009ff097290 */ /* 0x000fe400087fe4ff */
[----:B------:R-:W-:Y:S01]  /*0540*/  UISETP.NE.AND UP0, UPT, UR4, 0x6, UPT ;  /* 0x000000060400788c */ /* 0x000fe2000bf05270 */
[----:B--2---:R-:W-:-:S03]  /*0550*/  IMAD.WIDE.U32 R2, R2, R17, RZ ;  /* 0x0000001102027225 */ /* 0x004fc600078e00ff */
[----:B------:R-:W-:-:S04]  /*0560*/  IADD3 R15, P0, PT, R2, R6, RZ ;  /* 0x00000006020f7210 */ /* 0x000fc80007f1e0ff */
[----:B------:R-:W-:Y:S01]  /*0570*/  IADD3.X R6, PT, PT, R3, UR5, RZ, P0, !PT ;  /* 0x0000000503067c10 */ /* 0x000fe200087fe4ff */
[----:B------:R0:W-:Y:S02]  /*0580*/  STL [R0], R15 ;  /* 0x0000000f00007387 */ /* 0x0001e40000100800 */
[----:B0-----:R-:W-:Y:S01]  /*0590*/  VIADD R0, R0, 0x4 ;  /* 0x0000000400007836 */ /* 0x001fe20000000000 */
[----:B------:R-:W-:Y:S06]  /*05a0*/  BRA.U UP0, `(.L_x_7) ;  /* 0xfffffffd00cc7547 */ /* 0x000fec000b83ffff */
[----:B------:R-:W-:Y:S01]  /*05b0*/  SHF.R.U32.HI R4, RZ, 0x17, R11 ;  /* 0x00000017ff047819 */ /* 0x000fe2000001160b */
[----:B------:R0:W-:Y:S03]  /*05c0*/  STL [R1+0x18], R6 ;  /* 0x0000180601007387 */ /* 0x0001e60000100800 */
[C---:B------:R-:W-:Y:S02]  /*05d0*/  LOP3.LUT R0, R4.reuse, 0xe0, RZ, 0xc0, !PT ;  /* 0x000000e004007812 */ /* 0x040fe400078ec0ff */
[----:B------:R-:W-:Y:S02]  /*05e0*/  LOP3.LUT P0, RZ, R4, 0x1f, RZ, 0xc0, !PT ;  /* 0x0000001f04ff7812 */ /* 0x000fe4000780c0ff */
[----:B------:R-:W-:-:S04]  /*05f0*/  IADD3 R0, PT, PT, R0, -0x80, RZ ;  /* 0xffffff8000007810 */ /* 0x000fc80007ffe0ff */
[----:B------:R-:W-:-:S05]  /*0600*/  SHF.R.U32.HI R0, RZ, 0x5, R0 ;  /* 0x00000005ff007819 */ /* 0x000fca0000011600 */
[----:B------:R-:W-:-:S05]  /*0610*/  IMAD R12, R0, -0x4, R1 ;  /* 0xfffffffc000c7824 */ /* 0x000fca00078e0201 */
[----:B------:R-:W2:Y:S04]  /*0620*/  LDL R0, [R12+0x18] ;  /* 0x000018000c007983 */ /* 0x000ea80000100800 */
[----:B------:R-:W2:Y:S04]  /*0630*/  LDL R3, [R12+0x14] ;  /* 0x000014000c037983 */ /* 0x000ea80000100800 */
[----:B------:R-:W3:Y:S01]  /*0640*/  @P0 LDL R2, [R12+0x10] ;  /* 0x000010000c020983 */ /* 0x000ee20000100800 */
[----:B------:R-:W-:Y:S01]  /*0650*/  LOP3.LUT R4, R4, 0x1f, RZ, 0xc0, !PT ;  /* 0x0000001f04047812 */ /* 0x000fe200078ec0ff */
[----:B------:R-:W-:Y:S01]  /*0660*/  UMOV UR4, 0x54442d19 ;  /* 0x54442d1900047882 */ /* 0x000fe20000000000 */
[----:B------:R-:W-:-:S02]  /*0670*/  UMOV UR5, 0x3bf921fb ;  /* 0x3bf921fb00057882 */ /* 0x000fc40000000000 */
[-C--:B--2---:R-:W-:Y:S02]  /*0680*/  @P0 SHF.L.W.U32.HI R0, R3, R4.reuse, R0 ;  /* 0x0000000403000219 */ /* 0x084fe40000010e00 */
[----:B---3--:R-:W-:Y:S02]  /*0690*/  @P0 SHF.L.W.U32.HI R3, R2, R4, R3 ;  /* 0x0000000402030219 */ /* 0x008fe40000010e03 */
[----:B------:R-:W-:Y:S02]  /*06a0*/  ISETP.GE.AND P0, PT, R11, RZ, PT ;  /* 0x000000ff0b00720c */ /* 0x000fe40003f06270 */
[C---:B------:R-:W-:Y:S01]  /*06b0*/  SHF.L.W.U32.HI R2, R3.reuse, 0x2, R0 ;  /* 0x0000000203027819 */ /* 0x040fe20000010e00 */
[----:B------:R-:W-:-:S03]  /*06c0*/  IMAD.SHL.U32 R3, R3, 0x4, RZ ;  /* 0x0000000403037824 */ /* 0x000fc600078e00ff */
[----:B------:R-:W-:-:S04]  /*06d0*/  SHF.R.S32.HI R4, RZ, 0x1f, R2 ;  /* 0x0000001fff047819 */ /* 0x000fc80000011402 */
[C---:B------:R-:W-:Y:S02]  /*06e0*/  LOP3.LUT R8, R4.reuse, R3, RZ, 0x3c, !PT ;  /* 0x0000000304087212 */ /* 0x040fe400078e3cff */
[----:B------:R-:W-:Y:S02]  /*06f0*/  LOP3.LUT R9, R4, R2, RZ, 0x3c, !PT ;  /* 0x0000000204097212 */ /* 0x000fe400078e3cff */
[----:B------:R-:W-:Y:S02]  /*0700*/  SHF.R.U32.HI R3, RZ, 0x1e, R0 ;  /* 0x0000001eff037819 */ /* 0x000fe40000011600 */
[C---:B------:R-:W-:Y:S02]  /*0710*/  LOP3.LUT R0, R2.reuse, R11, RZ, 0x3c, !PT ;  /* 0x0000000b02007212 */ /* 0x040fe400078e3cff */
[----:B------:R-:W1:Y:S01]  /*0720*/  I2F.F64.S64 R8, R8 ;  /* 0x0000000800087312 */ /* 0x000e620000301c00 */
[----:B------:R-:W-:Y:S02]  /*0730*/  LEA.HI R4, R2, R3, RZ, 0x1 ;  /* 0x0000000302047211 */ /* 0x000fe400078f08ff */
[----:B------:R-:W-:-:S03]  /*0740*/  ISETP.GE.AND P1, PT, R0, RZ, PT ;  /* 0x000000ff0000720c */ /* 0x000fc60003f26270 */
[----:B------:R-:W-:-:S05]  /*0750*/  IMAD.MOV R0, RZ, RZ, -R4 ;  /* 0x000000ffff007224 */ /* 0x000fca00078e0a04 */
[----:B------:R-:W-:Y:S01]  /*0760*/  @!P0 MOV R4, R0 ;  /* 0x0000000000048202 */ /* 0x000fe20000000f00 */
[----:B-1----:R-:W-:-:S10]  /*0770*/  DMUL R16, R8, UR4 ;  /* 0x0000000408107c28 */ /* 0x002fd40008000000 */
[----:B------:R-:W1:Y:S02]  /*0780*/  F2F.F32.F64 R16, R16 ;  /* 0x0000001000107310 */ /* 0x000e640000301000 */
[----:B01----:R-:W-:-:S07]  /*0790*/  FSEL R0, -R16, R16, !P1 ;  /* 0x0000001010007208 */ /* 0x003fce0004800100 */
.L_x_6:
[----:B------:R-:W-:Y:S05]  /*07a0*/  BSYNC.RECONVERGENT B0 ;  /* 0x0000000000007941 */ /* 0x000fea0003800200 */
.L_x_5:
[----:B------:R-:W-:Y:S02]  /*07b0*/  HFMA2 R9, -RZ, RZ, 1.0078125, -8.98838043212890625e-05 ;  /* 0x3c0885e4ff097431 */ /* 0x000fe400000001ff */
[----:B------:R-:W-:Y:S02]  /*07c0*/  IMAD.MOV.U32 R15, RZ, RZ, 0x37cbac00 ;  /* 0x37cbac00ff0f7424 */ /* 0x000fe400078e00ff */
[----:B------:R-:W-:Y:S01]  /*07d0*/  FMUL R2, R0, R0 ;  /* 0x0000000000027220 */ /* 0x000fe20000400000 */
[----:B------:R-:W-:Y:S01]  /*07e0*/  LOP3.LUT R6, R4, 0x1, RZ, 0xc0, !PT ;  /* 0x0000000104067812 */ /* 0x000fe200078ec0ff */
[----:B------:R-:W-:Y:S02]  /*07f0*/  BSSY.RECONVERGENT B0, `(.L_x_8) ;  /* 0x0000049000007945 */ /* 0x000fe40003800200 */
[----:B------:R-:W-:Y:S01]  /*0800*/  FFMA R3, R2, R15, -0.0013887860113754868507 ;  /* 0xbab607ed02037423 */ /* 0x000fe2000000000f */
[----:B------:R-:W-:Y:S01]  /*0810*/  ISETP.NE.U32.AND P0, PT, R6, 0x1, PT ;  /* 0x000000010600780c */ /* 0x000fe20003f05070 */
[----:B------:R-:W-:Y:S01]  /*0820*/  VIADD R6, R4, 0x1 ;  /* 0x0000000104067836 */ /* 0x000fe20000000000 */
[----:B------:R-:W-:-:S02]  /*0830*/  MOV R4, 0x3e2aaaa8 ;  /* 0x3e2aaaa800047802 */ /* 0x000fc40000000f00 */
[----:B------:R-:W-:Y:S02]  /*0840*/  FSEL R3, R3, -0.00019574658654164522886, P0 ;  /* 0xb94d415303037808 */ /* 0x000fe40000000000 */
[----:B------:R-:W-:Y:S02]  /*0850*/  FSEL R9, R9, 0.041666727513074874878, !P0 ;  /* 0x3d2aaabb09097808 */ /* 0x000fe40004000000 */
[----:B------:R-:W-:Y:S02]  /*0860*/  LOP3.LUT P1, RZ, R6, 0x2, RZ, 0xc0, !PT ;  /* 0x0000000206ff7812 */ /* 0x000fe4000782c0ff */
[----:B------:R-:W-:Y:S01]  /*0870*/  FSEL R0, R0, 1, !P0 ;  /* 0x3f80000000007808 */ /* 0x000fe20004000000 */
[----:B------:R-:W-:Y:S01]  /*0880*/  FFMA R9, R2, R3, R9 ;  /* 0x0000000302097223 */ /* 0x000fe20000000009 */
[----:B------:R-:W-:Y:S02]  /*0890*/  FSEL R4, -R4, -0.4999999701976776123, !P0 ;  /* 0xbeffffff04047808 */ /* 0x000fe40004000100 */
[----:B------:R-:W-:Y:S01]  /*08a0*/  FSETP.GE.AND P0, PT, |R11|, 105615, PT ;  /* 0x47ce47800b00780b */ /* 0x000fe20003f06200 */
[----:B------:R-:W-:-:S02]  /*08b0*/  FFMA R3, R2, R0, RZ ;  /* 0x0000000002037223 */ /* 0x000fc400000000ff */
[----:B------:R-:W-:-:S04]  /*08c0*/  FFMA R4, R2, R9, R4 ;  /* 0x0000000902047223 */ /* 0x000fc80000000004 */
[----:B------:R-:W-:-:S04]  /*08d0*/  FFMA R0, R3, R4, R0 ;  /* 0x0000000403007223 */ /* 0x000fc80000000000 */
[----:B------:R-:W-:-:S04]  /*08e0*/  @P1 FADD R0, RZ, -R0 ;  /* 0x80000000ff001221 */ /* 0x000fc80000000000 */
[----:B------:R-:W-:Y:S01]  /*08f0*/  FMUL R12, R7, R0 ;  /* 0x00000000070c7220 */ /* 0x000fe20000400000 */
[----:B------:R-:W-:Y:S06]  /*0900*/  @!P0 BRA `(.L_x_9) ;  /* 0x0000000000dc8947 */ /* 0x000fec0003800000 */
[----:B------:R-:W-:-:S13]  /*0910*/  FSETP.NEU.AND P0, PT, |R11|, +INF , PT ;  /* 0x7f8000000b00780b */ /* 0x000fda0003f0d200 */
[----:B------:R-:W-:Y:S01]  /*0920*/  @!P0 FMUL R13, RZ, R11 ;  /* 0x0000000bff0d8220 */ /* 0x000fe20000400000 */
[----:B------:R-:W-:Y:S01]  /*0930*/  @!P0 IMAD.MOV.U32 R14, RZ, RZ, RZ ;  /* 0x000000ffff0e8224 */ /* 0x000fe200078e00ff */
[----:B------:R-:W-:Y:S06]  /*0940*/  @!P0 BRA `(.L_x_9) ;  /* 0x0000000000cc8947 */ /* 0x000fec0003800000 */
[----:B------:R-:W-:Y:S01]  /*0950*/  SHF.L.U32 R2, R11, 0x8, RZ ;  /* 0x000000080b027819 */ /* 0x000fe200000006ff */
[----:B------:R-:W-:Y:S01]  /*0960*/  IMAD.MOV.U32 R6, RZ, RZ, RZ ;  /* 0x000000ffff067224 */ /* 0x000fe200078e00ff */
[----:B------:R-:W-:Y:S01]  /*0970*/  MOV R0, R1 ;  /* 0x0000000100007202 */ /* 0x000fe20000000f00 */
[----:B------:R-:W0:Y:S01]  /*0980*/  LDCU.64 UR8, c[0x4][URZ] ;  /* 0x01000000ff0877ac */ /* 0x000e220008000a00 */
[----:B------:R-:W-:Y:S01]  /*0990*/  LOP3.LUT R17, R2, 0x80000000, RZ, 0xfc, !PT ;  /* 0x8000000002117812 */ /* 0x000fe200078efcff */
[----:B------:R-:W-:Y:S01]  /*09a0*/  UMOV UR5, URZ ;  /* 0x000000ff00057c82 */ /* 0x000fe20008000000 */
[----:B------:R-:W-:-:S05]  /*09b0*/  UMOV UR4, URZ ;  /* 0x000000ff00047c82 */ /* 0x000fca0008000000 */
.L_x_10:
[----:B0-----:R-:W-:Y:S01]  /*09c0*/  IMAD.U32 R8, RZ, RZ, UR8 ;  /* 0x00000008ff087e24 */ /* 0x001fe2000f8e00ff */
[----:B------:R-:W-:-:S05]  /*09d0*/  MOV R9, UR9 ;  /* 0x0000000900097c02 */ /* 0x000fca0008000f00 */
        /* <DEDUP_REMOVED lines=23> */
[----:B------:R-:W-:Y:S01]  /*0b50*/  UMOV UR5, 0x3bf921fb ;  /* 0x3bf921fb00057882 */ /* 0x000fe20000000000 */
[----:B------:R-:W-:-:S02]  /*0b60*/  ISETP.GE.AND P1, PT, R11, RZ, PT ;  /* 0x000000ff0b00720c */ /* 0x000fc40003f26270 */
[-C--:B--2---:R-:W-:Y:S02]  /*0b70*/  @P0 SHF.L.W.U32.HI R0, R3, R4.reuse, R0 ;  /* 0x0000000403000219 */ /* 0x084fe40000010e00 */
[----:B---3--:R-:W-:-:S04]  /*0b80*/  @P0 SHF.L.W.U32.HI R3, R2, R4, R3 ;  /* 0x0000000402030219 */ /* 0x008fc80000010e03 */
[C---:B------:R-:W-:Y:S01]  /*0b90*/  SHF.L.W.U32.HI R2, R3.reuse, 0x2, R0 ;  /* 0x0000000203027819 */ /* 0x040fe20000010e00 */
[----:B------:R-:W-:-:S03]  /*0ba0*/  IMAD.SHL.U32 R3, R3, 0x4, RZ ;  /* 0x0000000403037824 */ /* 0x000fc600078e00ff */
[----:B------:R-:W-:Y:S02]  /*0bb0*/  SHF.R.S32.HI R4, RZ, 0x1f, R2 ;  /* 0x0000001fff047819 */ /* 0x000fe40000011402 */
[----:B------:R-:W-:Y:S02]  /*0bc0*/  LOP3.LUT R11, R2, R11, RZ, 0x3c, !PT ;  /* 0x0000000b020b7212 */ /* 0x000fe400078e3cff */
[C---:B------:R-:W-:Y:S02]  /*0bd0*/  LOP3.LUT R8, R4.reuse, R3, RZ, 0x3c, !PT ;  /* 0x0000000304087212 */ /* 0x040fe400078e3cff */
[----:B------:R-:W-:Y:S02]  /*0be0*/  LOP3.LUT R9, R4, R2, RZ, 0x3c, !PT ;  /* 0x0000000204097212 */ /* 0x000fe400078e3cff */
[----:B------:R-:W-:Y:S02]  /*0bf0*/  SHF.R.U32.HI R3, RZ, 0x1e, R0 ;  /* 0x0000001eff037819 */ /* 0x000fe40000011600 */
[----:B------:R-:W-:-:S02]  /*0c00*/  ISETP.GE.AND P0, PT, R11, RZ, PT ;  /* 0x000000ff0b00720c */ /* 0x000fc40003f06270 */
[----:B------:R-:W1:Y:S01]  /*0c10*/  I2F.F64.S64 R8, R8 ;  /* 0x0000000800087312 */ /* 0x000e620000301c00 */
[----:B------:R-:W-:-:S04]  /*0c20*/  LEA.HI R14, R2, R3, RZ, 0x1 ;  /* 0x00000003020e7211 */ /* 0x000fc800078f08ff */
[----:B------:R-:W-:-:S05]  /*0c30*/  IADD3 R0, PT, PT, -R14, RZ, RZ ;  /* 0x000000ff0e007210 */ /* 0x000fca0007ffe1ff */
[----:B------:R-:W-:Y:S01]  /*0c40*/  @!P1 IMAD.MOV.U32 R14, RZ, RZ, R0 ;  /* 0x000000ffff0e9224 */ /* 0x000fe200078e0000 */
[----:B-1----:R-:W-:-:S10]  /*0c50*/  DMUL R16, R8, UR4 ;  /* 0x0000000408107c28 */ /* 0x002fd40008000000 */
[----:B------:R-:W1:Y:S02]  /*0c60*/  F2F.F32.F64 R16, R16 ;  /* 0x0000001000107310 */ /* 0x000e640000301000 */
[----:B01----:R-:W-:-:S07]  /*0c70*/  FSEL R13, -R16, R16, !P0 ;  /* 0x00000010100d7208 */ /* 0x003fce0004000100 */
.L_x_9:
[----:B------:R-:W-:Y:S05]  /*0c80*/  BSYNC.RECONVERGENT B0 ;  /* 0x0000000000007941 */ /* 0x000fea0003800200 */
.L_x_8:
[----:B------:R-:W-:Y:S01]  /*0c90*/  FMUL R4, R13, R13 ;  /* 0x0000000d0d047220 */ /* 0x000fe20000400000 */
[----:B------:R-:W-:Y:S01]  /*0ca0*/  LOP3.LUT R0, R14, 0x1, RZ, 0xc0, !PT ;  /* 0x000000010e007812 */ /* 0x000fe200078ec0ff */
[----:B------:R-:W0:Y:S01]  /*0cb0*/  LDC.64 R8, c[0x0][0x380] ;  /* 0x0000e000ff087b82 */ /* 0x000e220000000a00 */
[----:B------:R-:W-:Y:S01]  /*0cc0*/  MOV R11, 0x3d2aaabb ;  /* 0x3d2aaabb000b7802 */ /* 0x000fe20000000f00 */
[----:B------:R-:W-:Y:S01]  /*0cd0*/  FFMA R15, R4, R15, -0.0013887860113754868507 ;  /* 0xbab607ed040f7423 */ /* 0x000fe2000000000f */
[----:B------:R-:W-:Y:S01]  /*0ce0*/  ISETP.NE.U32.AND P0, PT, R0, 0x1, PT ;  /* 0x000000010000780c */ /* 0x000fe20003f05070 */
[----:B------:R-:W-:Y:S01]  /*0cf0*/  IMAD.MOV.U32 R6, RZ, RZ, 0x3effffff ;  /* 0x3effffffff067424 */ /* 0x000fe200078e00ff */
[----:B------:R-:W1:Y:S01]  /*0d00*/  LDCU UR4, c[0x0][0x390] ;  /* 0x00007200ff0477ac */ /* 0x000e620008000800 */
[----:B------:R-:W-:Y:S01]  /*0d10*/  LOP3.LUT P1, RZ, R14, 0x2, RZ, 0xc0, !PT ;  /* 0x000000020eff7812 */ /* 0x000fe2000782c0ff */
[----:B------:R-:W-:Y:S01]  /*0d20*/  HFMA2 R14, -RZ, RZ, -1.875, 0 ;  /* 0xbf800000ff0e7431 */ /* 0x000fe200000001ff */
[----:B------:R-:W2:Y:S01]  /*0d30*/  LDC.64 R2, c[0x0][0x388] ;  /* 0x0000e200ff027b82 */ /* 0x000ea20000000a00 */
[----:B------:R-:W-:Y:S01]  /*0d40*/  FSEL R15, R15, -0.00019574658654164522886, !P0 ;  /* 0xb94d41530f0f7808 */ /* 0x000fe20004000000 */
[----:B------:R-:W-:Y:S01]  /*0d50*/  FADD R12, -R12, 1 ;  /* 0x3f8000000c0c7421 */ /* 0x000fe20000000100 */
[----:B------:R-:W-:-:S02]  /*0d60*/  FSEL R11, R11, 0.0083327032625675201416, !P0 ;  /* 0x3c0885e40b0b7808 */ /* 0x000fc40004000000 */
[----:B------:R-:W-:Y:S02]  /*0d70*/  FSEL R6, -R6, -0.16666662693023681641, !P0 ;  /* 0xbe2aaaa806067808 */ /* 0x000fe40004000100 */
[----:B------:R-:W-:Y:S01]  /*0d80*/  FSEL R0, R13, 1, P0 ;  /* 0x3f8000000d007808 */ /* 0x000fe20000000000 */
[----:B------:R-:W-:Y:S01]  /*0d90*/  FFMA R11, R4, R15, R11 ;  /* 0x0000000f040b7223 */ /* 0x000fe2000000000b */
[----:B------:R-:W-:-:S03]  /*0da0*/  IMAD.MOV.U32 R15, RZ, RZ, 0x3f800000 ;  /* 0x3f800000ff0f7424 */ /* 0x000fc600078e00ff */
[C---:B------:R-:W-:Y:S01]  /*0db0*/  FFMA R6, R4.reuse, R11, R6 ;  /* 0x0000000b04067223 */ /* 0x040fe20000000006 */
[----:B------:R-:W-:Y:S01]  /*0dc0*/  FFMA R11, R4, R0, RZ ;  /* 0x00000000040b7223 */ /* 0x000fe200000000ff */
[----:B------:R-:W-:Y:S01]  /*0dd0*/  MOV R4, 0xba03126f ;  /* 0xba03126f00047802 */ /* 0x000fe20000000f00 */
[----:B-1----:R-:W-:Y:S02]  /*0de0*/  IMAD R5, R5, UR4, R10 ;  /* 0x0000000405057c24 */ /* 0x002fe4000f8e020a */
[----:B------:R-:W-:Y:S01]  /*0df0*/  FFMA R0, R11, R6, R0 ;  /* 0x000000060b007223 */ /* 0x000fe20000000000 */
[----:B------:R-:W-:Y:S02]  /*0e00*/  HFMA2 R6, -RZ, RZ, 0, 0 ;  /* 0x00000000ff067431 */ /* 0x000fe400000001ff */
[----:B0-----:R-:W-:-:S04]  /*0e10*/  IMAD.WIDE.U32 R8, R5, 0x10, R8 ;  /* 0x0000001005087825 */ /* 0x001fc800078e0008 */
[----:B------:R-:W-:Y:S01]  /*0e20*/  @P1 FADD R0, RZ, -R0 ;  /* 0x80000000ff001221 */ /* 0x000fe20000000000 */
[----:B--2---:R-:W-:-:S04]  /*0e30*/  IMAD.WIDE.U32 R2, R5, 0x10, R2 ;  /* 0x0000001005027825 */ /* 0x004fc800078e0002 */
[----:B------:R-:W-:Y:S01]  /*0e40*/  FFMA R13, -R7, R0, 1 ;  /* 0x3f800000070d7423 */ /* 0x000fe20000000100 */
[----:B------:R-:W-:Y:S02]  /*0e50*/  IMAD.MOV.U32 R5, RZ, RZ, RZ ;  /* 0x000000ffff057224 */ /* 0x000fe400078e00ff */
[----:B------:R-:W-:Y:S02]  /*0e60*/  IMAD.MOV.U32 R7, RZ, RZ, 0x3f800000 ;  /* 0x3f800000ff077424 */ /* 0x000fe400078e00ff */
[----:B------:R-:W-:Y:S04]  /*0e70*/  STG.E.128 desc[UR6][R8.64], R12 ;  /* 0x0000000c08007986 */ /* 0x000fe8000c101d06 */
[----:B------:R-:W-:Y:S01]  /*0e80*/  STG.E.128 desc[UR6][R2.64], R4 ;  /* 0x0000000402007986 */ /* 0x000fe2000c101d06 */
[----:B------:R-:W-:Y:S05]  /*0e90*/  EXIT ;  /* 0x000000000000794d */ /* 0x000fea0003800000 */
.L_x_2:
[----:B------:R-:W0:Y:S01]  /*0ea0*/  LDC.64 R12, c[0x0][0x380] ;  /* 0x0000e000ff0c7b82 */ /* 0x000e220000000a00 */
[----:B------:R-:W1:Y:S07]  /*0eb0*/  LDCU UR4, c[0x0][0x390] ;  /* 0x00007200ff0477ac */ /* 0x000e6e0008000800 */
[----:B------:R-:W2:Y:S01]  /*0ec0*/  LDC.64 R14, c[0x0][0x388] ;  /* 0x0000e200ff0e7b82 */ /* 0x000ea20000000a00 */
[----:B-1----:R-:W-:-:S04]  /*0ed0*/  IMAD R3, R5, UR4, R10 ;  /* 0x0000000405037c24 */ /* 0x002fc8000f8e020a */
[----:B0-----:R-:W-:-:S05]  /*0ee0*/  IMAD.WIDE.U32 R12, R3, 0x10, R12 ;  /* 0x00000010030c7825 */ /* 0x001fca00078e000c */
[----:B------:R-:W3:Y:S01]  /*0ef0*/  LDG.E.128 R4, desc[UR6][R12.64] ;  /* 0x000000060c047981 */ /* 0x000ee2000c1e1d00 */
[----:B--2---:R-:W-:-:S05]  /*0f00*/  IMAD.WIDE.U32 R14, R3, 0x10, R14 ;  /* 0x00000010030e7825 */ /* 0x004fca00078e000e */
[----:B------:R0:W5:Y:S01]  /*0f10*/  LDG.E.128 R8, desc[UR6][R14.64] ;  /* 0x000000060e087981 */ /* 0x000162000c1e1d00 */
[----:B------:R-:W-:Y:S01]  /*0f20*/  BSSY.RECONVERGENT B0, `(.L_x_11) ;  /* 0x000000f000007945 */ /* 0x000fe20003800200 */
[----:B---3--:R-:W-:-:S04]  /*0f30*/  FMUL R3, R5, R5 ;  /* 0x0000000505037220 */ /* 0x008fc80000400000 */
[----:B------:R-:W-:-:S04]  /*0f40*/  FFMA R3, R4, R4, R3 ;  /* 0x0000000404037223 */ /* 0x000fc80000000003 */
[----:B------:R-:W-:-:S04]  /*0f50*/  FFMA R2, R6, R6, R3 ;  /* 0x0000000606027223 */ /* 0x000fc80000000003 */
[----:B------:R0:W1:Y:S01]  /*0f60*/  MUFU.RSQ R3, R2 ;  /* 0x0000000200037308 */ /* 0x0000620000001400 */
[----:B------:R-:W-:-:S04]  /*0f70*/  IADD3 R0, PT, PT, R2, -0xd000000, RZ ;  /* 0xf300000002007810 */ /* 0x000fc80007ffe0ff */
[----:B------:R-:W-:-:S13]  /*0f80*/  ISETP.GT.U32.AND P0, PT, R0, 0x727fffff, PT ;  /* 0x727fffff0000780c */ /* 0x000fda0003f04070 */
[----:B01----:R-:W-:Y:S05]  /*0f90*/  @!P0 BRA `(.L_x_12) ;  /* 0x00000000000c8947 */ /* 0x003fea0003800000 */
[----:B------:R-:W-:-:S07]  /*0fa0*/  MOV R20, 0xfc0 ;  /* 0x00000fc000147802 */ /* 0x000fce0000000f00 */
[----:B-----5:R-:W-:Y:S05]  /*0fb0*/  CALL.REL.NOINC `($__internal_0_$__cuda_sm20_sqrt_rn_f32_slowpath) ;  /* 0x0000000800007944 */ /* 0x020fea0003c00000 */
[----:B------:R-:W-:Y:S05]  /*0fc0*/  BRA `(.L_x_13) ;  /* 0x0000000000107947 */ /* 0x000fea0003800000 */
.L_x_12:
[----:B------:R-:W-:Y:S01]  /*0fd0*/  FMUL.FTZ R19, R2, R3 ;  /* 0x0000000302137220 */ /* 0x000fe20000410000 */
[----:B------:R-:W-:-:S03]  /*0fe0*/  FMUL.FTZ R3, R3, 0.5 ;  /* 0x3f00000003037820 */ /* 0x000fc60000410000 */
[----:B------:R-:W-:-:S04]  /*0ff0*/  FFMA R0, -R19, R19, R2 ;  /* 0x0000001313007223 */ /* 0x000fc80000000102 */
[----:B------:R-:W-:-:S07]  /*1000*/  FFMA R19, R0, R3, R19 ;  /* 0x0000000300137223 */ /* 0x000fce0000000013 */
.L_x_13:
[----:B------:R-:W-:Y:S05]  /*1010*/  BSYNC.RECONVERGENT B0 ;  /* 0x0000000000007941 */ /* 0x000fea0003800200 */
.L_x_11:
[----:B------:R-:W0:Y:S01]  /*1020*/  MUFU.RCP R0, R19 ;  /* 0x0000001300007308 */ /* 0x000e220000001000 */
[----:B------:R-:W-:Y:S07]  /*1030*/  BSSY.RECONVERGENT B0, `(.L_x_14) ;  /* 0x000000d000007945 */ /* 0x000fee0003800200 */
[----:B------:R-:W1:Y:S01]  /*1040*/  FCHK P0, -R4, R19 ;  /* 0x0000001304007302 */ /* 0x000e620000000100 */
[----:B0-----:R-:W-:-:S04]  /*1050*/  FFMA R3, R0, -R19, 1 ;  /* 0x3f80000000037423 */ /* 0x001fc80000000813 */
[----:B------:R-:W-:-:S04]  /*1060*/  FFMA R3, R0, R3, R0 ;  /* 0x0000000300037223 */ /* 0x000fc80000000000 */
[----:B------:R-:W-:-:S04]  /*1070*/  FFMA R0, -R4, R3, RZ ;  /* 0x0000000304007223 */ /* 0x000fc800000001ff */
[----:B------:R-:W-:-:S04]  /*1080*/  FFMA R7, R0, -R19, -R4 ;  /* 0x8000001300077223 */ /* 0x000fc80000000804 */
[----:B------:R-:W-:Y:S01]  /*1090*/  FFMA R16, R3, R7, R0 ;  /* 0x0000000703107223 */ /* 0x000fe20000000000 */
[----:B-1----:R-:W-:Y:S06]  /*10a0*/  @!P0 BRA `(.L_x_15) ;  /* 0x0000000000148947 */ /* 0x002fec0003800000 */
[----:B------:R-:W-:Y:S01]  /*10b0*/  FADD R0, -R4, -RZ ;  /* 0x800000ff04007221 */ /* 0x000fe20000000100 */
[----:B------:R-:W-:Y:S01]  /*10c0*/  IMAD.MOV.U32 R3, RZ, RZ, R19 ;  /* 0x000000ffff037224 */ /* 0x000fe200078e0013 */
[----:B------:R-:W-:-:S07]  /*10d0*/  MOV R16, 0x10f0 ;  /* 0x000010f000107802 */ /* 0x000fce0000000f00 */
[----:B-----5:R-:W-:Y:S05]  /*10e0*/  CALL.REL.NOINC `($__internal_1_$__cuda_sm3x_div_rn_noftz_f32_slowpath) ;  /* 0x0000000800147944 */ /* 0x020fea0003c00000 */
[----:B------:R-:W-:-:S07]  /*10f0*/  MOV R16, R0 ;  /* 0x0000000000107202 */ /* 0x000fce0000000f00 */
.L_x_15:
[----:B------:R-:W-:Y:S05]  /*1100*/  BSYNC.RECONVERGENT B0 ;  /* 0x0000000000007941 */ /* 0x000fea0003800200 */
.L_x_14:
[----:B-----5:R-:W-:Y:S01]  /*1110*/  FMUL R11, R2, 1000000 ;  /* 0x49742400020b7820 */ /* 0x020fe20000400000 */
[----:B------:R-:W-:Y:S03]  /*1120*/  BSSY.RECONVERGENT B0, `(.L_x_16) ;  /* 0x000000e000007945 */ /* 0x000fe60003800200 */
        /* <DEDUP_REMOVED lines=8> */
[----:B------:R-:W-:Y:S01]  /*11b0*/  IMAD.MOV.U32 R0, RZ, RZ, R16 ;  /* 0x000000ffff007224 */ /* 0x000fe200078e0010 */
[----:B------:R-:W-:Y:S02]  /*11c0*/  MOV R3, R11 ;  /* 0x0000000b00037202 */ /* 0x000fe40000000f00 */
[----:B------:R-:W-:-:S07]  /*11d0*/  MOV R16, 0x11f0 ;  /* 0x000011f000107802 */ /* 0x000fce0000000f00 */
[----:B------:R-:W-:Y:S05]  /*11e0*/  CALL.REL.NOINC `($__internal_1_$__cuda_sm3x_div_rn_noftz_f32_slowpath) ;  /* 0x0000000400d47944 */ /* 0x000fea0003c00000 */
[----:B------:R-:W-:-:S07]  /*11f0*/  IMAD.MOV.U32 R7, RZ, RZ, R0 ;  /* 0x000000ffff077224 */ /* 0x000fce00078e0000 */
.L_x_17:
[----:B------:R-:W-:Y:S05]  /*1200*/  BSYNC.RECONVERGENT B0 ;  /* 0x0000000000007941 */ /* 0x000fea0003800200 */
.L_x_16:
        /* <DEDUP_REMOVED lines=10> */
[----:B------:R-:W-:Y:S02]  /*12b0*/  MOV R3, R19 ;  /* 0x0000001300037202 */ /* 0x000fe40000000f00 */
[----:B------:R-:W-:-:S07]  /*12c0*/  MOV R16, 0x12e0 ;  /* 0x000012e000107802 */ /* 0x000fce0000000f00 */
[----:B------:R-:W-:Y:S05]  /*12d0*/  CALL.REL.NOINC `($__internal_1_$__cuda_sm3x_div_rn_noftz_f32_slowpath) ;  /* 0x0000000400987944 */ /* 0x000fea0003c00000 */
[----:B------:R-:W-:-:S07]  /*12e0*/  IMAD.MOV.U32 R16, RZ, RZ, R0 ;  /* 0x000000ffff107224 */ /* 0x000fce00078e0000 */
.L_x_19:
[----:B------:R-:W-:Y:S05]  /*12f0*/  BSYNC.RECONVERGENT B0 ;  /* 0x0000000000007941 */ /* 0x000fea0003800200 */
.L_x_18:
[----:B------:R-:W0:Y:S01]  /*1300*/  MUFU.RCP R0, R11 ;  /* 0x0000000b00007308 */ /* 0x000e220000001000 */
[----:B------:R-:W-:Y:S07]  /*1310*/  BSSY.RECONVERGENT B0, `(.L_x_20) ;  /* 0x000000d000007945 */ /* 0x000fee0003800200 */
[----:B------:R-:W1:Y:S01]  /*1320*/  FCHK P0, R16, R11 ;  /* 0x0000000b10007302 */ /* 0x000e620000000000 */
[----:B0-----:R-:W-:-:S04]  /*1330*/  FFMA R3, -R11, R0, 1 ;  /* 0x3f8000000b037423 */ /* 0x001fc80000000100 */
[----:B------:R-:W-:-:S04]  /*1340*/  FFMA R0, R0, R3, R0 ;  /* 0x0000000300007223 */ /* 0x000fc80000000000 */
[----:B------:R-:W-:-:S04]  /*1350*/  FFMA R3, R0, R16, RZ ;  /* 0x0000001000037223 */ /* 0x000fc800000000ff */
[----:B------:R-:W-:-:S04]  /*1360*/  FFMA R2, -R11, R3, R16 ;  /* 0x000000030b027223 */ /* 0x000fc80000000110 */
[----:B------:R-:W-:Y:S01]  /*1370*/  FFMA R2, R0, R2, R3 ;  /* 0x0000000200027223 */ /* 0x000fe20000000003 */
[----:B-1----:R-:W-:Y:S06]  /*1380*/  @!P0 BRA `(.L_x_21) ;  /* 0x0000000000148947 */ /* 0x002fec0003800000 */
[----:B------:R-:W-:Y:S01]  /*1390*/  MOV R0, R16 ;  /* 0x0000001000007202 */ /* 0x000fe20000000f00 */
[----:B------:R-:W-:Y:S01]  /*13a0*/  IMAD.MOV.U32 R3, RZ, RZ, R11 ;  /* 0x000000ffff037224 */ /* 0x000fe200078e000b */
[----:B------:R-:W-:-:S07]  /*13b0*/  MOV R16, 0x13d0 ;  /* 0x000013d000107802 */ /* 0x000fce0000000f00 */
[----:B------:R-:W-:Y:S05]  /*13c0*/  CALL.REL.NOINC `($__internal_1_$__cuda_sm3x_div_rn_noftz_f32_slowpath) ;  /* 0x00000004005c7944 */ /* 0x000fea0003c00000 */
[----:B------:R-:W-:-:S07]  /*13d0*/  MOV R2, R0 ;  /* 0x0000000000027202 */ /* 0x000fce0000000f00 */
.L_x_21:
[----:B------:R-:W-:Y:S05]  /*13e0*/  BSYNC.RECONVERGENT B0 ;  /* 0x0000000000007941 */ /* 0x000fea0003800200 */
.L_x_20:
        /* <DEDUP_REMOVED lines=9> */
[----:B------:R-:W-:Y:S02]  /*1480*/  IMAD.MOV.U32 R3, RZ, RZ, R19 ;  /* 0x000000ffff037224 */ /* 0x000fe400078e0013 */
[----:B------:R-:W-:Y:S01]  /*1490*/  FADD R0, -R6, -RZ ;  /* 0x800000ff06007221 */ /* 0x000fe20000000100 */
[----:B------:R-:W-:-:S07]  /*14a0*/  MOV R16, 0x14c0 ;  /* 0x000014c000107802 */ /* 0x000fce0000000f00 */
[----:B------:R-:W-:Y:S05]  /*14b0*/  CALL.REL.NOINC `($__internal_1_$__cuda_sm3x_div_rn_noftz_f32_slowpath) ;  /* 0x0000000400207944 */ /* 0x000fea0003c00000 */
[----:B------:R-:W-:-:S07]  /*14c0*/  MOV R16, R0 ;  /* 0x0000000000107202 */ /* 0x000fce0000000f00 */
.L_x_23:
[----:B------:R-:W-:Y:S05]  /*14d0*/  BSYNC.RECONVERGENT B0 ;  /* 0x0000000000007941 */ /* 0x000fea0003800200 */
.L_x_22:
        /* <DEDUP_REMOVED lines=14> */
.L_x_25:
[----:B------:R-:W-:Y:S05]  /*15c0*/  BSYNC.RECONVERGENT B0 ;  /* 0x0000000000007941 */ /* 0x000fea0003800200 */
.L_x_24:
[----:B------:R-:W0:Y:S01]  /*15d0*/  LDCU UR4, c[0x0][0x398] ;  /* 0x00007300ff0477ac */ /* 0x000e220008000800 */
[----:B------:R-:W1:Y:S08]  /*15e0*/  F2F.F64.F32 R24, R7 ;  /* 0x0000000700187310 */ /* 0x000e700000201800 */
[----:B------:R-:W2:Y:S01]  /*15f0*/  F2F.F64.F32 R20, R2 ;  /* 0x0000000200147310 */ /* 0x000ea20000201800 */
[----:B-1----:R-:W-:-:S07]  /*1600*/  DMUL R24, R24, 0.5 ;  /* 0x3fe0000018187828 */ /* 0x002fce0000000000 */
[----:B------:R-:W1:Y:S01]  /*1610*/  F2F.F64.F32 R22, R3 ;  /* 0x0000000300167310 */ /* 0x000e620000201800 */
[----:B0-----:R-:W-:Y:S01]  /*1620*/  FFMA R0, R8, UR4, R4 ;  /* 0x0000000408007c23 */ /* 0x001fe20008000004 */
[----:B------:R-:W-:Y:S01]  /*1630*/  FFMA R11, R9, UR4, R5 ;  /* 0x00000004090b7c23 */ /* 0x000fe20008000005 */
[----:B------:R-:W-:Y:S01]  /*1640*/  FFMA R28, R10, UR4, R6 ;  /* 0x000000040a1c7c23 */ /* 0x000fe20008000006 */
[----:B------:R-:W-:Y:S01]  /*1650*/  FFMA R8, R7, UR4, R8 ;  /* 0x0000000407087c23 */ /* 0x000fe20008000008 */
[----:B------:R-:W-:Y:S01]  /*1660*/  MOV R7, 0x3f800000 ;  /* 0x3f80000000077802 */ /* 0x000fe20000000f00 */
[----:B------:R-:W-:Y:S01]  /*1670*/  FFMA R9, R2, UR4, R9 ;  /* 0x0000000402097c23 */ /* 0x000fe20008000009 */
[----:B--2---:R-:W-:Y:S01]  /*1680*/  DMUL R20, R20, 0.5 ;  /* 0x3fe0000014147828 */ /* 0x004fe20000000000 */
[----:B------:R-:W0:Y:S01]  /*1690*/  F2F.F64.F32 R16, UR4 ;  /* 0x0000000400107d10 */ /* 0x000e220008201800 */
[----:B------:R-:W-:Y:S01]  /*16a0*/  FFMA R10, R3, UR4, R10 ;  /* 0x00000004030a7c23 */ /* 0x000fe2000800000a */
[----:B-1----:R-:W-:-:S06]  /*16b0*/  DMUL R22, R22, 0.5 ;  /* 0x3fe0000016167828 */ /* 0x002fcc0000000000 */
[----:B------:R-:W1:Y:S01]  /*16c0*/  F2F.F64.F32 R18, R0 ;  /* 0x0000000000127310 */ /* 0x000e620000201800 */
[----:B0-----:R-:W-:-:S07]  /*16d0*/  DMUL R4, R24, R16 ;  /* 0x0000001018047228 */ /* 0x001fce0000000000 */
[----:B------:R0:W2:Y:S01]  /*16e0*/  F2F.F64.F32 R24, R11 ;  /* 0x0000000b00187310 */ /* 0x0000a20000201800 */
[C---:B------:R-:W-:Y:S02]  /*16f0*/  DMUL R20, R16.reuse, R20 ;  /* 0x0000001410147228 */ /* 0x040fe40000000000 */
[C---:B------:R-:W-:Y:S02]  /*1700*/  DMUL R22, R16.reuse, R22 ;  /* 0x0000001610167228 */ /* 0x040fe40000000000 */
[----:B-1----:R-:W-:-:S03]  /*1710*/  DFMA R26, R16, R4, R18 ;  /* 0x00000004101a722b */ /* 0x002fc60000000012 */
[----:B------:R-:W1:Y:S01]  /*1720*/  F2F.F64.F32 R18, R28 ;  /* 0x0000001c00127310 */ /* 0x000e620000201800 */
[----:B0-----:R-:W-:Y:S01]  /*1730*/  IMAD.MOV.U32 R11, RZ, RZ, RZ ;  /* 0x000000ffff0b7224 */ /* 0x001fe200078e00ff */
[----:B--2---:R-:W-:-:S06]  /*1740*/  DFMA R20, R16, R20, R24 ;  /* 0x000000141014722b */ /* 0x004fcc0000000018 */
[----:B------:R-:W-:Y:S01]  /*1750*/  F2F.F32.F64 R4, R26 ;  /* 0x0000001a00047310 */ /* 0x000fe20000301000 */
[----:B-1----:R-:W-:-:S07]  /*1760*/  DFMA R18, R16, R22, R18 ;  /* 0x000000161012722b */ /* 0x002fce0000000012 */
[----:B------:R-:W-:Y:S08]  /*1770*/  F2F.F32.F64 R5, R20 ;  /* 0x0000001400057310 */ /* 0x000ff00000301000 */
[----:B------:R-:W0:Y:S02]  /*1780*/  F2F.F32.F64 R6, R18 ;  /* 0x0000001200067310 */ /* 0x000e240000301000 */
[----:B0-----:R-:W-:Y:S04]  /*1790*/  STG.E.128 desc[UR6][R12.64], R4 ;  /* 0x000000040c007986 */ /* 0x001fe8000c101d06 */
[----:B------:R-:W-:Y:S01]  /*17a0*/  STG.E.128 desc[UR6][R14.64], R8 ;  /* 0x000000080e007986 */ /* 0x000fe2000c101d06 */
[----:B------:R-:W-:Y:S05]  /*17b0*/  EXIT ;  /* 0x000000000000794d */ /* 0x000fea0003800000 */
        .weak           $__internal_0_$__cuda_sm20_sqrt_rn_f32_slowpath
        .type           $__internal_0_$__cuda_sm20_sqrt_rn_f32_slowpath,@function
        .size           $__internal_0_$__cuda_sm20_sqrt_rn_f32_slowpath,($__internal_1_$__cuda_sm3x_div_rn_noftz_f32_slowpath - $__internal_0_$__cuda_sm20_sqrt_rn_f32_slowpath)
$__internal_0_$__cuda_sm20_sqrt_rn_f32_slowpath:
[----:B------:R-:W-:-:S13]  /*17c0*/  LOP3.LUT P0, RZ, R2, 0x7fffffff, RZ, 0xc0, !PT ;  /* 0x7fffffff02ff7812 */ /* 0x000fda000780c0ff */
[----:B------:R-:W-:Y:S01]  /*17d0*/  @!P0 MOV R3, R2 ;  /* 0x0000000200038202 */ /* 0x000fe20000000f00 */
[----:B------:R-:W-:Y:S06]  /*17e0*/  @!P0 BRA `(.L_x_26) ;  /* 0x0000000000448947 */ /* 0x000fec0003800000 */
[----:B------:R-:W-:Y:S01]  /*17f0*/  FSETP.GEU.FTZ.AND P0, PT, R2, RZ, PT ;  /* 0x000000ff0200720b */ /* 0x000fe20003f1e000 */
[----:B------:R-:W-:-:S12]  /*1800*/  IMAD.MOV.U32 R0, RZ, RZ, R2 ;  /* 0x000000ffff007224 */ /* 0x000fd800078e0002 */
[----:B------:R-:W-:Y:S01]  /*1810*/  @!P0 MOV R3, 0x7fffffff ;  /* 0x7fffffff00038802 */ /* 0x000fe20000000f00 */
[----:B------:R-:W-:Y:S06]  /*1820*/  @!P0 BRA `(.L_x_26) ;  /* 0x0000000000348947 */ /* 0x000fec0003800000 */
[----:B------:R-:W-:-:S13]  /*1830*/  FSETP.GTU.FTZ.AND P0, PT, |R0|, +INF , PT ;  /* 0x7f8000000000780b */ /* 0x000fda0003f1c200 */
[----:B------:R-:W-:Y:S01]  /*1840*/  @P0 FADD.FTZ R3, R0, 1 ;  /* 0x3f80000000030421 */ /* 0x000fe20000010000 */
[----:B------:R-:W-:Y:S06]  /*1850*/  @P0 BRA `(.L_x_26) ;  /* 0x0000000000280947 */ /* 0x000fec0003800000 */
[----:B------:R-:W-:-:S13]  /*1860*/  FSETP.NEU.FTZ.AND P0, PT, |R0|, +INF , PT ;  /* 0x7f8000000000780b */ /* 0x000fda0003f1d200 */
[----:B------:R-:W-:-:S04]  /*1870*/  @P0 FFMA R7, R0, 1.84467440737095516160e+19, RZ ;  /* 0x5f80000000070823 */ /* 0x000fc800000000ff */
[----:B------:R-:W0:Y:S02]  /*1880*/  @P0 MUFU.RSQ R16, R7 ;  /* 0x0000000700100308 */ /* 0x000e240000001400 */
[----:B0-----:R-:W-:Y:S01]  /*1890*/  @P0 FMUL.FTZ R18, R7, R16 ;  /* 0x0000001007120220 */ /* 0x001fe20000410000 */
[----:B------:R-:W-:-:S03]  /*18a0*/  @P0 FMUL.FTZ R16, R16, 0.5 ;  /* 0x3f00000010100820 */ /* 0x000fc60000410000 */
[----:B------:R-:W-:-:S04]  /*18b0*/  @P0 FADD.FTZ R3, -R18, -RZ ;  /* 0x800000ff12030221 */ /* 0x000fc80000010100 */
[----:B------:R-:W-:Y:S01]  /*18c0*/  @P0 FFMA R11, R18, R3, R7 ;  /* 0x00000003120b0223 */ /* 0x000fe20000000007 */
[----:B------:R-:W-:-:S03]  /*18d0*/  @!P0 IMAD.MOV.U32 R3, RZ, RZ, R0 ;  /* 0x000000ffff038224 */ /* 0x000fc600078e0000 */
[----:B------:R-:W-:-:S04]  /*18e0*/  @P0 FFMA R11, R11, R16, R18 ;  /* 0x000000100b0b0223 */ /* 0x000fc80000000012 */
[----:B------:R-:W-:-:S07]  /*18f0*/  @P0 FMUL.FTZ R3, R11, 2.3283064365386962891e-10 ;  /* 0x2f8000000b030820 */ /* 0x000fce0000410000 */
.L_x_26:
[----:B------:R-:W-:Y:S02]  /*1900*/  HFMA2 R17, -RZ, RZ, 0, 0 ;  /* 0x00000000ff117431 */ /* 0x000fe400000001ff */
[----:B------:R-:W-:Y:S01]  /*1910*/  IMAD.MOV.U32 R16, RZ, RZ, R20 ;  /* 0x000000ffff107224 */ /* 0x000fe200078e0014 */
[----:B------:R-:W-:-:S03]  /*1920*/  MOV R19, R3 ;  /* 0x0000000300137202 */ /* 0x000fc60000000f00 */
[----:B------:R-:W-:Y:S05]  /*1930*/  RET.REL.NODEC R16 `(_Z6kernelP6float4S0_jjfb) ;  /* 0xffffffe410b07950 */ /* 0x000fea0003c3ffff */
        .weak           $__internal_1_$__cuda_sm3x_div_rn_noftz_f32_slowpath
        .type           $__internal_1_$__cuda_sm3x_div_rn_noftz_f32_slowpath,@function
        .size           $__internal_1_$__cuda_sm3x_div_rn_noftz_f32_slowpath,(.L_x_40 - $__internal_1_$__cuda_sm3x_div_rn_noftz_f32_slowpath)
$__internal_1_$__cuda_sm3x_div_rn_noftz_f32_slowpath:
[----:B------:R-:W-:Y:S01]  /*1940*/  SHF.R.U32.HI R17, RZ, 0x17, R3 ;  /* 0x00000017ff117819 */ /* 0x000fe20000011603 */
[----:B------:R-:W-:Y:S01]  /*1950*/  BSSY.RECONVERGENT B1, `(.L_x_27) ;  /* 0x0000062000017945 */ /* 0x000fe20003800200 */
[----:B------:R-:W-:Y:S02]  /*1960*/  SHF.R.U32.HI R20, RZ, 0x17, R0 ;  /* 0x00000017ff147819 */ /* 0x000fe40000011600 */
[----:B------:R-:W-:Y:S02]  /*1970*/  LOP3.LUT R17, R17, 0xff, RZ, 0xc0, !PT ;  /* 0x000000ff11117812 */ /* 0x000fe400078ec0ff */
[----:B------:R-:W-:-:S03]  /*1980*/  LOP3.LUT R20, R20, 0xff, RZ, 0xc0, !PT ;  /* 0x000000ff14147812 */ /* 0x000fc600078ec0ff */
[----:B------:R-:W-:Y:S01]  /*1990*/  VIADD R22, R17, 0xffffffff ;  /* 0xffffffff11167836 */ /* 0x000fe20000000000 */
[----:B------:R-:W-:-:S04]  /*19a0*/  IADD3 R21, PT, PT, R20, -0x1, RZ ;  /* 0xffffffff14157810 */ /* 0x000fc80007ffe0ff */
[----:B------:R-:W-:-:S04]  /*19b0*/  ISETP.GT.U32.AND P0, PT, R22, 0xfd, PT ;  /* 0x000000fd1600780c */ /* 0x000fc80003f04070 */
[----:B------:R-:W-:-:S13]  /*19c0*/  ISETP.GT.U32.OR P0, PT, R21, 0xfd, P0 ;  /* 0x000000fd1500780c */ /* 0x000fda0000704470 */
[----:B------:R-:W-:Y:S01]  /*19d0*/  @!P0 IMAD.MOV.U32 R18, RZ, RZ, RZ ;  /* 0x000000ffff128224 */ /* 0x000fe200078e00ff */
[----:B------:R-:W-:Y:S06]  /*19e0*/  @!P0 BRA `(.L_x_28) ;  /* 0x00000000005c8947 */ /* 0x000fec0003800000 */
[----:B------:R-:W-:Y:S02]  /*19f0*/  FSETP.GTU.FTZ.AND P0, PT, |R0|, +INF , PT ;  /* 0x7f8000000000780b */ /* 0x000fe40003f1c200 */
[----:B------:R-:W-:-:S04]  /*1a00*/  FSETP.GTU.FTZ.AND P1, PT, |R3|, +INF , PT ;  /* 0x7f8000000300780b */ /* 0x000fc80003f3c200 */
[----:B------:R-:W-:-:S13]  /*1a10*/  PLOP3.LUT P0, PT, P0, P1, PT, 0xf8, 0x8f ;  /* 0x00000000008f781c */ /* 0x000fda0000703f70 */
[----:B------:R-:W-:Y:S05]  /*1a20*/  @P0 BRA `(.L_x_29) ;  /* 0x00000004004c0947 */ /* 0x000fea0003800000 */
[----:B------:R-:W-:-:S13]  /*1a30*/  LOP3.LUT P0, RZ, R3, 0x7fffffff, R0, 0xc8, !PT ;  /* 0x7fffffff03ff7812 */ /* 0x000fda000780c800 */
[----:B------:R-:W-:Y:S05]  /*1a40*/  @!P0 BRA `(.L_x_30) ;  /* 0x00000004003c8947 */ /* 0x000fea0003800000 */
[C---:B------:R-:W-:Y:S02]  /*1a50*/  FSETP.NEU.FTZ.AND P2, PT, |R0|.reuse, +INF , PT ;  /* 0x7f8000000000780b */ /* 0x040fe40003f5d200 */
[----:B------:R-:W-:Y:S02]  /*1a60*/  FSETP.NEU.FTZ.AND P1, PT, |R3|, +INF , PT ;  /* 0x7f8000000300780b */ /* 0x000fe40003f3d200 */
[----:B------:R-:W-:-:S11]  /*1a70*/  FSETP.NEU.FTZ.AND P0, PT, |R0|, +INF , PT ;  /* 0x7f8000000000780b */ /* 0x000fd60003f1d200 */
[----:B------:R-:W-:Y:S05]  /*1a80*/  @!P1 BRA !P2, `(.L_x_30) ;  /* 0x00000004002c9947 */ /* 0x000fea0005000000 */
[----:B------:R-:W-:-:S04]  /*1a90*/  LOP3.LUT P2, RZ, R0, 0x7fffffff, RZ, 0xc0, !PT ;  /* 0x7fffffff00ff7812 */ /* 0x000fc8000784c0ff */
[----:B------:R-:W-:-:S13]  /*1aa0*/  PLOP3.LUT P1, PT, P1, P2, PT, 0x2f, 0xf2 ;  /* 0x0000000000f2781c */ /* 0x000fda0000f24577 */
[----:B------:R-:W-:Y:S05]  /*1ab0*/  @P1 BRA `(.L_x_31) ;  /* 0x0000000400181947 */ /* 0x000fea0003800000 */
[----:B------:R-:W-:-:S04]  /*1ac0*/  LOP3.LUT P1, RZ, R3, 0x7fffffff, RZ, 0xc0, !PT ;  /* 0x7fffffff03ff7812 */ /* 0x000fc8000782c0ff */
[----:B------:R-:W-:-:S13]  /*1ad0*/  PLOP3.LUT P0, PT, P0, P1, PT, 0x2f, 0xf2 ;  /* 0x0000000000f2781c */ /* 0x000fda0000702577 */
[----:B------:R-:W-:Y:S05]  /*1ae0*/  @P0 BRA `(.L_x_32) ;  /* 0x0000000400000947 */ /* 0x000fea0003800000 */
[----:B------:R-:W-:Y:S02]  /*1af0*/  ISETP.GE.AND P0, PT, R21, RZ, PT ;  /* 0x000000ff1500720c */ /* 0x000fe40003f06270 */
[----:B------:R-:W-:-:S11]  /*1b00*/  ISETP.GE.AND P1, PT, R22, RZ, PT ;  /* 0x000000ff1600720c */ /* 0x000fd60003f26270 */
[----:B------:R-:W-:Y:S01]  /*1b10*/  @P0 MOV R18, RZ ;  /* 0x000000ff00120202 */ /* 0x000fe20000000f00 */
[----:B------:R-:W-:Y:S02]  /*1b20*/  @!P0 IMAD.MOV.U32 R18, RZ, RZ, -0x40 ;  /* 0xffffffc0ff128424 */ /* 0x000fe400078e00ff */
[----:B------:R-:W-:Y:S01]  /*1b30*/  @!P0 FFMA R0, R0, 1.84467440737095516160e+19, RZ ;  /* 0x5f80000000008823 */ /* 0x000fe200000000ff */
[----:B------:R-:W-:Y:S02]  /*1b40*/  @!P1 FFMA R3, R3, 1.84467440737095516160e+19, RZ ;  /* 0x5f80000003039823 */ /* 0x000fe400000000ff */
[----:B------:R-:W-:-:S07]  /*1b50*/  @!P1 IADD3 R18, PT, PT, R18, 0x40, RZ ;  /* 0x0000004012129810 */ /* 0x000fce0007ffe0ff */
.L_x_28:
[----:B------:R-:W-:Y:S01]  /*1b60*/  LEA R22, R17, 0xc0800000, 0x17 ;  /* 0xc080000011167811 */ /* 0x000fe200078eb8ff */
[----:B------:R-:W-:Y:S01]  /*1b70*/  BSSY.RECONVERGENT B2, `(.L_x_33) ;  /* 0x0000036000027945 */ /* 0x000fe20003800200 */
[----:B------:R-:W-:-:S03]  /*1b80*/  IADD3 R21, PT, PT, R20, -0x7f, RZ ;  /* 0xffffff8114157810 */ /* 0x000fc60007ffe0ff */
[----:B------:R-:W-:Y:S02]  /*1b90*/  IMAD.IADD R22, R3, 0x1, -R22 ;  /* 0x0000000103167824 */ /* 0x000fe400078e0a16 */
[C---:B------:R-:W-:Y:S01]  /*1ba0*/  IMAD R0, R21.reuse, -0x800000, R0 ;  /* 0xff80000015007824 */ /* 0x040fe200078e0200 */
[----:B------:R-:W-:Y:S01]  /*1bb0*/  IADD3 R21, PT, PT, R21, 0x7f, -R17 ;  /* 0x0000007f15157810 */ /* 0x000fe20007ffe811 */
[----:B------:R-:W0:Y:S01]  /*1bc0*/  MUFU.RCP R24, R22 ;  /* 0x0000001600187308 */ /* 0x000e220000001000 */
[----:B------:R-:W-:-:S03]  /*1bd0*/  FADD.FTZ R23, -R22, -RZ ;  /* 0x800000ff16177221 */ /* 0x000fc60000010100 */
[----:B------:R-:W-:Y:S02]  /*1be0*/  IMAD.IADD R21, R21, 0x1, R18 ;  /* 0x0000000115157824 */ /* 0x000fe400078e0212 */
[----:B0-----:R-:W-:-:S04]  /*1bf0*/  FFMA R3, R24, R23, 1 ;  /* 0x3f80000018037423 */ /* 0x001fc80000000017 */
[----:B------:R-:W-:-:S04]  /*1c00*/  FFMA R3, R24, R3, R24 ;  /* 0x0000000318037223 */ /* 0x000fc80000000018 */
[----:B------:R-:W-:-:S04]  /*1c10*/  FFMA R20, R0, R3, RZ ;  /* 0x0000000300147223 */ /* 0x000fc800000000ff */
[----:B------:R-:W-:-:S04]  /*1c20*/  FFMA R24, R23, R20, R0 ;  /* 0x0000001417187223 */ /* 0x000fc80000000000 */
[----:B------:R-:W-:-:S04]  /*1c30*/  FFMA R20, R3, R24, R20 ;  /* 0x0000001803147223 */ /* 0x000fc80000000014 */
[----:B------:R-:W-:-:S04]  /*1c40*/  FFMA R23, R23, R20, R0 ;  /* 0x0000001417177223 */ /* 0x000fc80000000000 */
[----:B------:R-:W-:-:S05]  /*1c50*/  FFMA R0, R3, R23, R20 ;  /* 0x0000001703007223 */ /* 0x000fca0000000014 */
[----:B------:R-:W-:-:S04]  /*1c60*/  SHF.R.U32.HI R17, RZ, 0x17, R0 ;  /* 0x00000017ff117819 */ /* 0x000fc80000011600 */
[----:B------:R-:W-:-:S04]  /*1c70*/  LOP3.LUT R17, R17, 0xff, RZ, 0xc0, !PT ;  /* 0x000000ff11117812 */ /* 0x000fc800078ec0ff */
[----:B------:R-:W-:-:S05]  /*1c80*/  IADD3 R17, PT, PT, R17, R21, RZ ;  /* 0x0000001511117210 */ /* 0x000fca0007ffe0ff */
[----:B------:R-:W-:-:S05]  /*1c90*/  VIADD R18, R17, 0xffffffff ;  /* 0xffffffff11127836 */ /* 0x000fca0000000000 */
[----:B------:R-:W-:-:S13]  /*1ca0*/  ISETP.GE.U32.AND P0, PT, R18, 0xfe, PT ;  /* 0x000000fe1200780c */ /* 0x000fda0003f06070 */
[----:B------:R-:W-:Y:S05]  /*1cb0*/  @!P0 BRA `(.L_x_34) ;  /* 0x0000000000808947 */ /* 0x000fea0003800000 */
[----:B------:R-:W-:-:S13]  /*1cc0*/  ISETP.GT.AND P0, PT, R17, 0xfe, PT ;  /* 0x000000fe1100780c */ /* 0x000fda0003f04270 */
[----:B------:R-:W-:Y:S05]  /*1cd0*/  @P0 BRA `(.L_x_35) ;  /* 0x00000000006c0947 */ /* 0x000fea0003800000 */
[----:B------:R-:W-:-:S13]  /*1ce0*/  ISETP.GE.AND P0, PT, R17, 0x1, PT ;  /* 0x000000011100780c */ /* 0x000fda0003f06270 */
[----:B------:R-:W-:Y:S05]  /*1cf0*/  @P0 BRA `(.L_x_36) ;  /* 0x0000000000740947 */ /* 0x000fea0003800000 */
[----:B------:R-:W-:Y:S02]  /*1d00*/  ISETP.GE.AND P0, PT, R17, -0x18, PT ;  /* 0xffffffe81100780c */ /* 0x000fe40003f06270 */
[----:B------:R-:W-:-:S11]  /*1d10*/  LOP3.LUT R0, R0, 0x80000000, RZ, 0xc0, !PT ;  /* 0x8000000000007812 */ /* 0x000fd600078ec0ff */
[----:B------:R-:W-:Y:S05]  /*1d20*/  @!P0 BRA `(.L_x_36) ;  /* 0x0000000000688947 */ /* 0x000fea0003800000 */
[-CC-:B------:R-:W-:Y:S01]  /*1d30*/  FFMA.RZ R18, R3, R23.reuse, R20.reuse ;  /* 0x0000001703127223 */ /* 0x180fe2000000c014 */
[C---:B------:R-:W-:Y:S02]  /*1d40*/  ISETP.NE.AND P2, PT, R17.reuse, RZ, PT ;  /* 0x000000ff1100720c */ /* 0x040fe40003f45270 */
[----:B------:R-:W-:Y:S02]  /*1d50*/  ISETP.NE.AND P1, PT, R17, RZ, PT ;  /* 0x000000ff1100720c */ /* 0x000fe40003f25270 */
[----:B------:R-:W-:Y:S01]  /*1d60*/  LOP3.LUT R21, R18, 0x7fffff, RZ, 0xc0, !PT ;  /* 0x007fffff12157812 */ /* 0x000fe200078ec0ff */
[CCC-:B------:R-:W-:Y:S01]  /*1d70*/  FFMA.RP R18, R3.reuse, R23.reuse, R20.reuse ;  /* 0x0000001703127223 */ /* 0x1c0fe20000008014 */
[----:B------:R-:W-:Y:S01]  /*1d80*/  FFMA.RM R3, R3, R23, R20 ;  /* 0x0000001703037223 */ /* 0x000fe20000004014 */
[----:B------:R-:W-:Y:S01]  /*1d90*/  IADD3 R20, PT, PT, R17, 0x20, RZ ;  /* 0x0000002011147810 */ /* 0x000fe20007ffe0ff */
[----:B------:R-:W-:Y:S01]  /*1da0*/  IMAD.MOV R17, RZ, RZ, -R17 ;  /* 0x000000ffff117224 */ /* 0x000fe200078e0a11 */
[----:B------:R-:W-:-:S02]  /*1db0*/  LOP3.LUT R21, R21, 0x800000, RZ, 0xfc, !PT ;  /* 0x0080000015157812 */ /* 0x000fc400078efcff */
[----:B------:R-:W-:Y:S02]  /*1dc0*/  FSETP.NEU.FTZ.AND P0, PT, R18, R3, PT ;  /* 0x000000031200720b */ /* 0x000fe40003f1d000 */
[----:B------:R-:W-:Y:S02]  /*1dd0*/  SHF.L.U32 R20, R21, R20, RZ ;  /* 0x0000001415147219 */ /* 0x000fe400000006ff */
[----:B------:R-:W-:Y:S02]  /*1de0*/  SEL R18, R17, RZ, P2 ;  /* 0x000000ff11127207 */ /* 0x000fe40001000000 */
[----:B------:R-:W-:Y:S02]  /*1df0*/  ISETP.NE.AND P1, PT, R20, RZ, P1 ;  /* 0x000000ff1400720c */ /* 0x000fe40000f25270 */
[----:B------:R-:W-:Y:S02]  /*1e00*/  SHF.R.U32.HI R18, RZ, R18, R21 ;  /* 0x00000012ff127219 */ /* 0x000fe40000011615 */
[----:B------:R-:W-:-:S02]  /*1e10*/  PLOP3.LUT P0, PT, P0, P1, PT, 0xf8, 0x8f ;  /* 0x00000000008f781c */ /* 0x000fc40000703f70 */
[----:B------:R-:W-:Y:S02]  /*1e20*/  SHF.R.U32.HI R20, RZ, 0x1, R18 ;  /* 0x00000001ff147819 */ /* 0x000fe40000011612 */
[----:B------:R-:W-:-:S04]  /*1e30*/  SEL R3, RZ, 0x1, !P0 ;  /* 0x00000001ff037807 */ /* 0x000fc80004000000 */
[----:B------:R-:W-:-:S04]  /*1e40*/  LOP3.LUT R3, R3, 0x1, R20, 0xf8, !PT ;  /* 0x0000000103037812 */ /* 0x000fc800078ef814 */
[----:B------:R-:W-:-:S04]  /*1e50*/  LOP3.LUT R3, R3, R18, RZ, 0xc0, !PT ;  /* 0x0000001203037212 */ /* 0x000fc800078ec0ff */
[----:B------:R-:W-:-:S04]  /*1e60*/  IADD3 R3, PT, PT, R20, R3, RZ ;  /* 0x0000000314037210 */ /* 0x000fc80007ffe0ff */
[----:B------:R-:W-:Y:S01]  /*1e70*/  LOP3.LUT R0, R3, R0, RZ, 0xfc, !PT ;  /* 0x0000000003007212 */ /* 0x000fe200078efcff */
[----:B------:R-:W-:Y:S06]  /*1e80*/  BRA `(.L_x_36) ;  /* 0x0000000000107947 */ /* 0x000fec0003800000 */
.L_x_35:
[----:B------:R-:W-:-:S04]  /*1e90*/  LOP3.LUT R0, R0, 0x80000000, RZ, 0xc0, !PT ;  /* 0x8000000000007812 */ /* 0x000fc800078ec0ff */
[----:B------:R-:W-:Y:S01]  /*1ea0*/  LOP3.LUT R0, R0, 0x7f800000, RZ, 0xfc, !PT ;  /* 0x7f80000000007812 */ /* 0x000fe200078efcff */
[----:B------:R-:W-:Y:S06]  /*1eb0*/  BRA `(.L_x_36) ;  /* 0x0000000000047947 */ /* 0x000fec0003800000 */
.L_x_34:
[----:B------:R-:W-:-:S07]  /*1ec0*/  IMAD R0, R21, 0x800000, R0 ;  /* 0x0080000015007824 */ /* 0x000fce00078e0200 */
.L_x_36:
[----:B------:R-:W-:Y:S05]  /*1ed0*/  BSYNC.RECONVERGENT B2 ;  /* 0x0000000000027941 */ /* 0x000fea0003800200 */
.L_x_33:
[----:B------:R-:W-:Y:S05]  /*1ee0*/  BRA `(.L_x_37) ;  /* 0x0000000000207947 */ /* 0x000fea0003800000 */
.L_x_32:
[----:B------:R-:W-:-:S04]  /*1ef0*/  LOP3.LUT R0, R3, 0x80000000, R0, 0x48, !PT ;  /* 0x8000000003007812 */ /* 0x000fc800078e4800 */
[----:B------:R-:W-:Y:S01]  /*1f00*/  LOP3.LUT R0, R0, 0x7f800000, RZ, 0xfc, !PT ;  /* 0x7f80000000007812 */ /* 0x000fe200078efcff */
[----:B------:R-:W-:Y:S06]  /*1f10*/  BRA `(.L_x_37) ;  /* 0x0000000000147947 */ /* 0x000fec0003800000 */
.L_x_31:
[----:B------:R-:W-:Y:S01]  /*1f20*/  LOP3.LUT R0, R3, 0x80000000, R0, 0x48, !PT ;  /* 0x8000000003007812 */ /* 0x000fe200078e4800 */
[----:B------:R-:W-:Y:S06]  /*1f30*/  BRA `(.L_x_37) ;  /* 0x00000000000c7947 */ /* 0x000fec0003800000 */
.L_x_30:
[----:B------:R-:W0:Y:S01]  /*1f40*/  MUFU.RSQ R0, -QNAN ;  /* 0xffc0000000007908 */ /* 0x000e220000001400 */
[----:B------:R-:W-:Y:S05]  /*1f50*/  BRA `(.L_x_37) ;  /* 0x0000000000047947 */ /* 0x000fea0003800000 */
.L_x_29:
[----:B------:R-:W-:-:S07]  /*1f60*/  FADD.FTZ R0, R0, R3 ;  /* 0x0000000300007221 */ /* 0x000fce0000010000 */
.L_x_37:
[----:B------:R-:W-:Y:S05]  /*1f70*/  BSYNC.RECONVERGENT B1 ;  /* 0x0000000000017941 */ /* 0x000fea0003800200 */
.L_x_27:
[----:B------:R-:W-:-:S04]  /*1f80*/  HFMA2 R17, -RZ, RZ, 0, 0 ;  /* 0x00000000ff117431 */ /* 0x000fc800000001ff */
[----:B0-----:R-:W-:Y:S05]  /*1f90*/  RET.REL.NODEC R16 `(_Z6kernelP6float4S0_jjfb) ;  /* 0xffffffe010187950 */ /* 0x001fea0003c3ffff */
.L_x_38:
[----:B------:R-:W-:-:S00]  /*1fa0*/  BRA `(.L_x_38) ;  /* 0xfffffffc00fc7947 */ /* 0x000fc0000383ffff */
[----:B------:R-:W-:-:S00]  /*1fb0*/  NOP ;  /* 0x0000000000007918 */ /* 0x000fc00000000000 */
        /* <DEDUP_REMOVED lines=12> */
.L_x_40:


//--------------------- .nv.global.init           --------------------------
	.section	.nv.global.init,"aw",@progbits
	.align	4
.nv.global.init:
	.type		__cudart_i2opi_f,@object
	.size		__cudart_i2opi_f,(.L_0 - __cudart_i2opi_f)
__cudart_i2opi_f:
        /*0000*/ 	.byte	0x41, 0x90, 0x43, 0x3c, 0x99, 0x95, 0x62, 0xdb, 0xc0, 0xdd, 0x34, 0xf5, 0xd1, 0x57, 0x27, 0xfc
        /*0010*/ 	.byte	0x29, 0x15, 0x44, 0x4e, 0x6e, 0x83, 0xf9, 0xa2
.L_0:


//--------------------- .nv.shared.reserved.0     --------------------------
	.section	.nv.shared.reserved.0,"aw",@nobits
	.weak		__nv_reservedSMEM_offset_0_alias
	.size		__nv_reservedSMEM_offset_0_alias, 0, 64
	.other		__nv_reservedSMEM_offset_0_alias,@"STO_CUDA_RESERVED_SHARED STV_DEFAULT"
__nv_reservedSMEM_offset_0_alias:
	.zero		0
	.zero		64


//--------------------- .nv.constant0._Z6kernelP6float4S0_jjfb --------------------------
	.section	.nv.constant0._Z6kernelP6float4S0_jjfb,"a",@progbits
	.sectionflags	@""
	.align	4
.nv.constant0._Z6kernelP6float4S0_jjfb:
	.zero		925


//--------------------- SYMBOLS --------------------------

	.type		.nv.reservedSmem.offset0,@object
	.size		.nv.reservedSmem.offset0,0x4
